//
// Generated by NVIDIA NVVM Compiler
//
// Compiler Build ID: CL-36424714
// Cuda compilation tools, release 13.0, V13.0.88
// Based on NVVM 20.0.0
//

.version 9.0
.target sm_100
.address_size 64

	// .globl	_Z13calculate_miniiPdS_S_
.func  (.param .align 16 .b8 func_retval0[16]) __internal_trig_reduction_slowpathd
(
	.param .b64 __internal_trig_reduction_slowpathd_param_0
)
;
.func  (.param .b64 func_retval0) __internal_accurate_pow
(
	.param .b64 __internal_accurate_pow_param_0
)
;
.global .align 8 .f64 min_dist_gpu;
.global .align 8 .f64 target_distance_gpu;
.global .align 8 .f64 missel_travel_distance_gpu;
.global .align 8 .f64 time_gpu;
.global .align 8 .f64 missile_cost_gpu;
.global .align 1 .u8 is_hit_gpu;
.global .align 1 .u8 is_explode_gpu;
.global .align 1 .u8 is_saved_gpu;
.global .align 4 .u32 hit_time_step_gpu = -2;
.global .align 4 .u32 hit_time_step_p3_gpu = -2;
.global .align 4 .u32 gravity_device_id_gpu;
// _ZZ8run_stepiiPdS_S_S_S_S_S_PbE2ax has been demoted
// _ZZ8run_stepiiPdS_S_S_S_S_S_PbE2ay has been demoted
// _ZZ8run_stepiiPdS_S_S_S_S_S_PbE2az has been demoted
.global .align 8 .b8 __cudart_i2opi_d[144] = {8, 93, 141, 31, 177, 95, 251, 107, 234, 146, 82, 138, 247, 57, 7, 61, 123, 241, 229, 235, 199, 186, 39, 117, 45, 234, 95, 158, 102, 63, 70, 79, 183, 9, 203, 39, 207, 126, 54, 109, 31, 109, 10, 90, 139, 17, 47, 239, 15, 152, 5, 222, 255, 151, 248, 31, 59, 40, 249, 189, 139, 95, 132, 156, 244, 57, 83, 131, 57, 214, 145, 57, 65, 126, 95, 180, 38, 112, 156, 233, 132, 68, 187, 46, 245, 53, 130, 232, 62, 167, 41, 177, 28, 235, 29, 254, 28, 146, 209, 9, 234, 46, 73, 6, 224, 210, 77, 66, 58, 110, 36, 183, 97, 197, 187, 222, 171, 99, 81, 254, 65, 144, 67, 60, 153, 149, 98, 219, 192, 221, 52, 245, 209, 87, 39, 252, 41, 21, 68, 78, 110, 131, 249, 162};
.global .align 16 .b8 __cudart_sin_cos_coeffs[128] = {70, 210, 176, 44, 241, 229, 90, 190, 146, 227, 172, 105, 227, 29, 199, 62, 161, 98, 219, 25, 160, 1, 42, 191, 24, 8, 17, 17, 17, 17, 129, 63, 84, 85, 85, 85, 85, 85, 197, 191, 0, 0, 0, 0, 0, 0, 0, 0, 0, 0, 0, 0, 0, 0, 0, 0, 100, 129, 253, 32, 131, 255, 168, 189, 40, 133, 239, 193, 167, 238, 33, 62, 217, 230, 6, 142, 79, 126, 146, 190, 233, 188, 221, 25, 160, 1, 250, 62, 71, 93, 193, 22, 108, 193, 86, 191, 81, 85, 85, 85, 85, 85, 165, 63, 0, 0, 0, 0, 0, 0, 224, 191, 0, 0, 0, 0, 0, 0, 240, 63};

.visible .entry _Z13calculate_miniiPdS_S_(
	.param .u32 _Z13calculate_miniiPdS_S__param_0,
	.param .u32 _Z13calculate_miniiPdS_S__param_1,
	.param .u64 .ptr .align 1 _Z13calculate_miniiPdS_S__param_2,
	.param .u64 .ptr .align 1 _Z13calculate_miniiPdS_S__param_3,
	.param .u64 .ptr .align 1 _Z13calculate_miniiPdS_S__param_4
)
{
	.reg .b32 	%r<3>;
	.reg .b64 	%rd<15>;
	.reg .b64 	%fd<16>;

	ld.param.u32 	%r1, [_Z13calculate_miniiPdS_S__param_0];
	ld.param.u32 	%r2, [_Z13calculate_miniiPdS_S__param_1];
	ld.param.u64 	%rd1, [_Z13calculate_miniiPdS_S__param_2];
	ld.param.u64 	%rd2, [_Z13calculate_miniiPdS_S__param_3];
	ld.param.u64 	%rd3, [_Z13calculate_miniiPdS_S__param_4];
	cvta.to.global.u64 	%rd4, %rd3;
	cvta.to.global.u64 	%rd5, %rd2;
	cvta.to.global.u64 	%rd6, %rd1;
	mul.wide.s32 	%rd7, %r1, 8;
	add.s64 	%rd8, %rd6, %rd7;
	ld.global.f64 	%fd1, [%rd8];
	mul.wide.s32 	%rd9, %r2, 8;
	add.s64 	%rd10, %rd6, %rd9;
	ld.global.f64 	%fd2, [%rd10];
	sub.f64 	%fd3, %fd1, %fd2;
	add.s64 	%rd11, %rd5, %rd7;
	ld.global.f64 	%fd4, [%rd11];
	add.s64 	%rd12, %rd5, %rd9;
	ld.global.f64 	%fd5, [%rd12];
	sub.f64 	%fd6, %fd4, %fd5;
	add.s64 	%rd13, %rd4, %rd7;
	ld.global.f64 	%fd7, [%rd13];
	add.s64 	%rd14, %rd4, %rd9;
	ld.global.f64 	%fd8, [%rd14];
	sub.f64 	%fd9, %fd7, %fd8;
	ld.global.f64 	%fd10, [min_dist_gpu];
	mul.f64 	%fd11, %fd6, %fd6;
	fma.rn.f64 	%fd12, %fd3, %fd3, %fd11;
	fma.rn.f64 	%fd13, %fd9, %fd9, %fd12;
	sqrt.rn.f64 	%fd14, %fd13;
	min.f64 	%fd15, %fd10, %fd14;
	st.global.f64 	[min_dist_gpu], %fd15;
	ret;

}
	// .globl	_Z22calculate_missile_costi
.visible .entry _Z22calculate_missile_costi(
	.param .u32 _Z22calculate_missile_costi_param_0
)
{
	.reg .pred 	%p<3>;
	.reg .b16 	%rs<2>;
	.reg .b32 	%r<3>;
	.reg .b64 	%fd<4>;

	ld.param.u32 	%r1, [_Z22calculate_missile_costi_param_0];
	ld.global.u32 	%r2, [hit_time_step_p3_gpu];
	setp.ne.s32 	%p1, %r2, -2;
	@%p1 bra 	$L__BB1_3;
	mov.b16 	%rs1, 1;
	st.global.u8 	[is_saved_gpu], %rs1;
	ld.global.f64 	%fd2, [time_gpu];
	fma.rn.f64 	%fd1, %fd2, 0d408F400000000000, 0d40F86A0000000000;
	ld.global.f64 	%fd3, [missile_cost_gpu];
	setp.geu.f64 	%p2, %fd1, %fd3;
	@%p2 bra 	$L__BB1_3;
	st.global.f64 	[missile_cost_gpu], %fd1;
	st.global.u32 	[gravity_device_id_gpu], %r1;
$L__BB1_3:
	ret;

}
	// .globl	_Z13calculate_hitiiiPdS_S_
.visible .entry _Z13calculate_hitiiiPdS_S_(
	.param .u32 _Z13calculate_hitiiiPdS_S__param_0,
	.param .u32 _Z13calculate_hitiiiPdS_S__param_1,
	.param .u32 _Z13calculate_hitiiiPdS_S__param_2,
	.param .u64 .ptr .align 1 _Z13calculate_hitiiiPdS_S__param_3,
	.param .u64 .ptr .align 1 _Z13calculate_hitiiiPdS_S__param_4,
	.param .u64 .ptr .align 1 _Z13calculate_hitiiiPdS_S__param_5
)
{
	.reg .pred 	%p<4>;
	.reg .b16 	%rs<5>;
	.reg .b32 	%r<4>;
	.reg .b64 	%rd<15>;
	.reg .b64 	%fd<14>;

	ld.param.u32 	%r1, [_Z13calculate_hitiiiPdS_S__param_0];
	ld.param.u32 	%r2, [_Z13calculate_hitiiiPdS_S__param_1];
	ld.param.u32 	%r3, [_Z13calculate_hitiiiPdS_S__param_2];
	ld.param.u64 	%rd1, [_Z13calculate_hitiiiPdS_S__param_3];
	ld.param.u64 	%rd2, [_Z13calculate_hitiiiPdS_S__param_4];
	ld.param.u64 	%rd3, [_Z13calculate_hitiiiPdS_S__param_5];
	cvta.to.global.u64 	%rd4, %rd3;
	cvta.to.global.u64 	%rd5, %rd2;
	cvta.to.global.u64 	%rd6, %rd1;
	mul.wide.s32 	%rd7, %r2, 8;
	add.s64 	%rd8, %rd6, %rd7;
	ld.global.f64 	%fd1, [%rd8];
	mul.wide.s32 	%rd9, %r3, 8;
	add.s64 	%rd10, %rd6, %rd9;
	ld.global.f64 	%fd2, [%rd10];
	sub.f64 	%fd3, %fd1, %fd2;
	add.s64 	%rd11, %rd5, %rd7;
	ld.global.f64 	%fd4, [%rd11];
	add.s64 	%rd12, %rd5, %rd9;
	ld.global.f64 	%fd5, [%rd12];
	sub.f64 	%fd6, %fd4, %fd5;
	add.s64 	%rd13, %rd4, %rd7;
	ld.global.f64 	%fd7, [%rd13];
	add.s64 	%rd14, %rd4, %rd9;
	ld.global.f64 	%fd8, [%rd14];
	sub.f64 	%fd9, %fd7, %fd8;
	mul.f64 	%fd10, %fd6, %fd6;
	fma.rn.f64 	%fd11, %fd3, %fd3, %fd10;
	fma.rn.f64 	%fd12, %fd9, %fd9, %fd11;
	sqrt.rn.f64 	%fd13, %fd12;
	setp.geu.f64 	%p1, %fd13, 0d416312D000000000;
	ld.global.u8 	%rs1, [is_hit_gpu];
	setp.ne.s16 	%p2, %rs1, 0;
	or.pred  	%p3, %p1, %p2;
	@%p3 bra 	$L__BB2_2;
	mov.b16 	%rs4, 1;
	st.global.u8 	[is_hit_gpu], %rs4;
	st.global.u32 	[hit_time_step_gpu], %r1;
$L__BB2_2:
	ret;

}
	// .globl	_Z16calculate_hit_p3iiiPdS_S_
.visible .entry _Z16calculate_hit_p3iiiPdS_S_(
	.param .u32 _Z16calculate_hit_p3iiiPdS_S__param_0,
	.param .u32 _Z16calculate_hit_p3iiiPdS_S__param_1,
	.param .u32 _Z16calculate_hit_p3iiiPdS_S__param_2,
	.param .u64 .ptr .align 1 _Z16calculate_hit_p3iiiPdS_S__param_3,
	.param .u64 .ptr .align 1 _Z16calculate_hit_p3iiiPdS_S__param_4,
	.param .u64 .ptr .align 1 _Z16calculate_hit_p3iiiPdS_S__param_5
)
{
	.reg .pred 	%p<4>;
	.reg .b16 	%rs<5>;
	.reg .b32 	%r<4>;
	.reg .b64 	%rd<15>;
	.reg .b64 	%fd<14>;

	ld.param.u32 	%r1, [_Z16calculate_hit_p3iiiPdS_S__param_0];
	ld.param.u32 	%r2, [_Z16calculate_hit_p3iiiPdS_S__param_1];
	ld.param.u32 	%r3, [_Z16calculate_hit_p3iiiPdS_S__param_2];
	ld.param.u64 	%rd1, [_Z16calculate_hit_p3iiiPdS_S__param_3];
	ld.param.u64 	%rd2, [_Z16calculate_hit_p3iiiPdS_S__param_4];
	ld.param.u64 	%rd3, [_Z16calculate_hit_p3iiiPdS_S__param_5];
	cvta.to.global.u64 	%rd4, %rd3;
	cvta.to.global.u64 	%rd5, %rd2;
	cvta.to.global.u64 	%rd6, %rd1;
	mul.wide.s32 	%rd7, %r2, 8;
	add.s64 	%rd8, %rd6, %rd7;
	ld.global.f64 	%fd1, [%rd8];
	mul.wide.s32 	%rd9, %r3, 8;
	add.s64 	%rd10, %rd6, %rd9;
	ld.global.f64 	%fd2, [%rd10];
	sub.f64 	%fd3, %fd1, %fd2;
	add.s64 	%rd11, %rd5, %rd7;
	ld.global.f64 	%fd4, [%rd11];
	add.s64 	%rd12, %rd5, %rd9;
	ld.global.f64 	%fd5, [%rd12];
	sub.f64 	%fd6, %fd4, %fd5;
	add.s64 	%rd13, %rd4, %rd7;
	ld.global.f64 	%fd7, [%rd13];
	add.s64 	%rd14, %rd4, %rd9;
	ld.global.f64 	%fd8, [%rd14];
	sub.f64 	%fd9, %fd7, %fd8;
	mul.f64 	%fd10, %fd6, %fd6;
	fma.rn.f64 	%fd11, %fd3, %fd3, %fd10;
	fma.rn.f64 	%fd12, %fd9, %fd9, %fd11;
	sqrt.rn.f64 	%fd13, %fd12;
	setp.geu.f64 	%p1, %fd13, 0d416312D000000000;
	ld.global.u8 	%rs1, [is_hit_gpu];
	setp.ne.s16 	%p2, %rs1, 0;
	or.pred  	%p3, %p1, %p2;
	@%p3 bra 	$L__BB3_2;
	mov.b16 	%rs4, 1;
	st.global.u8 	[is_hit_gpu], %rs4;
	st.global.u32 	[hit_time_step_p3_gpu], %r1;
$L__BB3_2:
	ret;

}
	// .globl	_Z25calculate_target_distanceiiPdS_S_S_
.visible .entry _Z25calculate_target_distanceiiPdS_S_S_(
	.param .u32 _Z25calculate_target_distanceiiPdS_S_S__param_0,
	.param .u32 _Z25calculate_target_distanceiiPdS_S_S__param_1,
	.param .u64 .ptr .align 1 _Z25calculate_target_distanceiiPdS_S_S__param_2,
	.param .u64 .ptr .align 1 _Z25calculate_target_distanceiiPdS_S_S__param_3,
	.param .u64 .ptr .align 1 _Z25calculate_target_distanceiiPdS_S_S__param_4,
	.param .u64 .ptr .align 1 _Z25calculate_target_distanceiiPdS_S_S__param_5
)
{
	.reg .pred 	%p<3>;
	.reg .b16 	%rs<3>;
	.reg .b32 	%r<3>;
	.reg .b64 	%rd<20>;
	.reg .b64 	%fd<18>;

	ld.param.u32 	%r1, [_Z25calculate_target_distanceiiPdS_S_S__param_0];
	ld.param.u32 	%r2, [_Z25calculate_target_distanceiiPdS_S_S__param_1];
	ld.param.u64 	%rd1, [_Z25calculate_target_distanceiiPdS_S_S__param_2];
	ld.param.u64 	%rd2, [_Z25calculate_target_distanceiiPdS_S_S__param_3];
	ld.param.u64 	%rd3, [_Z25calculate_target_distanceiiPdS_S_S__param_4];
	ld.param.u64 	%rd4, [_Z25calculate_target_distanceiiPdS_S_S__param_5];
	ld.global.u8 	%rs1, [is_explode_gpu];
	setp.ne.s16 	%p1, %rs1, 0;
	@%p1 bra 	$L__BB4_3;
	cvta.to.global.u64 	%rd5, %rd1;
	cvta.to.global.u64 	%rd6, %rd2;
	cvta.to.global.u64 	%rd7, %rd3;
	ld.global.f64 	%fd1, [missel_travel_distance_gpu];
	add.f64 	%fd2, %fd1, 0d418C9C3800000000;
	st.global.f64 	[missel_travel_distance_gpu], %fd2;
	ld.global.f64 	%fd3, [time_gpu];
	add.f64 	%fd4, %fd3, 0d404E000000000000;
	st.global.f64 	[time_gpu], %fd4;
	mul.wide.s32 	%rd8, %r1, 8;
	add.s64 	%rd9, %rd5, %rd8;
	ld.global.f64 	%fd5, [%rd9];
	mul.wide.s32 	%rd10, %r2, 8;
	add.s64 	%rd11, %rd5, %rd10;
	ld.global.f64 	%fd6, [%rd11];
	sub.f64 	%fd7, %fd5, %fd6;
	add.s64 	%rd12, %rd6, %rd8;
	ld.global.f64 	%fd8, [%rd12];
	add.s64 	%rd13, %rd6, %rd10;
	ld.global.f64 	%fd9, [%rd13];
	sub.f64 	%fd10, %fd8, %fd9;
	add.s64 	%rd14, %rd7, %rd8;
	ld.global.f64 	%fd11, [%rd14];
	add.s64 	%rd15, %rd7, %rd10;
	ld.global.f64 	%fd12, [%rd15];
	sub.f64 	%fd13, %fd11, %fd12;
	mul.f64 	%fd14, %fd10, %fd10;
	fma.rn.f64 	%fd15, %fd7, %fd7, %fd14;
	fma.rn.f64 	%fd16, %fd13, %fd13, %fd15;
	sqrt.rn.f64 	%fd17, %fd16;
	st.global.f64 	[target_distance_gpu], %fd17;
	setp.leu.f64 	%p2, %fd2, %fd17;
	@%p2 bra 	$L__BB4_3;
	mov.b16 	%rs2, 1;
	st.global.u8 	[is_explode_gpu], %rs2;
	cvta.to.global.u64 	%rd16, %rd4;
	add.s64 	%rd18, %rd16, %rd10;
	mov.b64 	%rd19, 0;
	st.global.u64 	[%rd18], %rd19;
$L__BB4_3:
	ret;

}
	// .globl	_Z7p3_initv
.visible .entry _Z7p3_initv()
{
	.reg .b16 	%rs<2>;
	.reg .b32 	%r<2>;
	.reg .b64 	%rd<2>;

	mov.b32 	%r1, -2;
	st.global.u32 	[hit_time_step_p3_gpu], %r1;
	mov.b64 	%rd1, 0;
	st.global.u64 	[missel_travel_distance_gpu], %rd1;
	st.global.u64 	[time_gpu], %rd1;
	mov.b16 	%rs1, 0;
	st.global.u8 	[is_explode_gpu], %rs1;
	st.global.u8 	[is_hit_gpu], %rs1;
	ret;

}
	// .globl	_Z8set_massPdPbi
.visible .entry _Z8set_massPdPbi(
	.param .u64 .ptr .align 1 _Z8set_massPdPbi_param_0,
	.param .u64 .ptr .align 1 _Z8set_massPdPbi_param_1,
	.param .u32 _Z8set_massPdPbi_param_2
)
{
	.reg .pred 	%p<4>;
	.reg .b16 	%rs<2>;
	.reg .b32 	%r<11>;
	.reg .b64 	%rd<10>;

	ld.param.u64 	%rd3, [_Z8set_massPdPbi_param_0];
	ld.param.u64 	%rd4, [_Z8set_massPdPbi_param_1];
	ld.param.u32 	%r6, [_Z8set_massPdPbi_param_2];
	mov.u32 	%r7, %tid.x;
	mov.u32 	%r8, %ctaid.x;
	mov.u32 	%r1, %ntid.x;
	mad.lo.s32 	%r10, %r8, %r1, %r7;
	setp.ge.s32 	%p1, %r10, %r6;
	@%p1 bra 	$L__BB6_5;
	mov.u32 	%r9, %nctaid.x;
	mul.lo.s32 	%r3, %r1, %r9;
	cvta.to.global.u64 	%rd1, %rd4;
	cvta.to.global.u64 	%rd2, %rd3;
$L__BB6_2:
	cvt.s64.s32 	%rd5, %r10;
	add.s64 	%rd6, %rd1, %rd5;
	ld.global.u8 	%rs1, [%rd6];
	setp.eq.s16 	%p2, %rs1, 0;
	@%p2 bra 	$L__BB6_4;
	mul.wide.s32 	%rd7, %r10, 8;
	add.s64 	%rd8, %rd2, %rd7;
	mov.b64 	%rd9, 0;
	st.global.u64 	[%rd8], %rd9;
$L__BB6_4:
	add.s32 	%r10, %r10, %r3;
	setp.lt.s32 	%p3, %r10, %r6;
	@%p3 bra 	$L__BB6_2;
$L__BB6_5:
	ret;

}
	// .globl	_Z8run_stepiiPdS_S_S_S_S_S_Pb
.visible .entry _Z8run_stepiiPdS_S_S_S_S_S_Pb(
	.param .u32 _Z8run_stepiiPdS_S_S_S_S_S_Pb_param_0,
	.param .u32 _Z8run_stepiiPdS_S_S_S_S_S_Pb_param_1,
	.param .u64 .ptr .align 1 _Z8run_stepiiPdS_S_S_S_S_S_Pb_param_2,
	.param .u64 .ptr .align 1 _Z8run_stepiiPdS_S_S_S_S_S_Pb_param_3,
	.param .u64 .ptr .align 1 _Z8run_stepiiPdS_S_S_S_S_S_Pb_param_4,
	.param .u64 .ptr .align 1 _Z8run_stepiiPdS_S_S_S_S_S_Pb_param_5,
	.param .u64 .ptr .align 1 _Z8run_stepiiPdS_S_S_S_S_S_Pb_param_6,
	.param .u64 .ptr .align 1 _Z8run_stepiiPdS_S_S_S_S_S_Pb_param_7,
	.param .u64 .ptr .align 1 _Z8run_stepiiPdS_S_S_S_S_S_Pb_param_8,
	.param .u64 .ptr .align 1 _Z8run_stepiiPdS_S_S_S_S_S_Pb_param_9
)
{
	.reg .pred 	%p<27>;
	.reg .b16 	%rs<2>;
	.reg .b32 	%r<37>;
	.reg .b64 	%rd<41>;
	.reg .b64 	%fd<98>;
	// demoted variable
	.shared .align 8 .f64 _ZZ8run_stepiiPdS_S_S_S_S_S_PbE2ax;
	// demoted variable
	.shared .align 8 .f64 _ZZ8run_stepiiPdS_S_S_S_S_S_PbE2ay;
	// demoted variable
	.shared .align 8 .f64 _ZZ8run_stepiiPdS_S_S_S_S_S_PbE2az;
	ld.param.u32 	%r16, [_Z8run_stepiiPdS_S_S_S_S_S_Pb_param_0];
	ld.param.u32 	%r17, [_Z8run_stepiiPdS_S_S_S_S_S_Pb_param_1];
	ld.param.u64 	%rd11, [_Z8run_stepiiPdS_S_S_S_S_S_Pb_param_2];
	ld.param.u64 	%rd12, [_Z8run_stepiiPdS_S_S_S_S_S_Pb_param_3];
	ld.param.u64 	%rd13, [_Z8run_stepiiPdS_S_S_S_S_S_Pb_param_4];
	ld.param.u64 	%rd6, [_Z8run_stepiiPdS_S_S_S_S_S_Pb_param_5];
	ld.param.u64 	%rd7, [_Z8run_stepiiPdS_S_S_S_S_S_Pb_param_6];
	ld.param.u64 	%rd8, [_Z8run_stepiiPdS_S_S_S_S_S_Pb_param_7];
	ld.param.u64 	%rd9, [_Z8run_stepiiPdS_S_S_S_S_S_Pb_param_8];
	ld.param.u64 	%rd10, [_Z8run_stepiiPdS_S_S_S_S_S_Pb_param_9];
	cvta.to.global.u64 	%rd1, %rd13;
	cvta.to.global.u64 	%rd2, %rd12;
	cvta.to.global.u64 	%rd3, %rd11;
	mov.u32 	%r1, %tid.x;
	setp.ne.s32 	%p3, %r1, 0;
	@%p3 bra 	$L__BB7_2;
	mov.b64 	%rd14, 0;
	st.shared.u64 	[_ZZ8run_stepiiPdS_S_S_S_S_S_PbE2ax], %rd14;
	st.shared.u64 	[_ZZ8run_stepiiPdS_S_S_S_S_S_PbE2ay], %rd14;
	st.shared.u64 	[_ZZ8run_stepiiPdS_S_S_S_S_S_PbE2az], %rd14;
$L__BB7_2:
	bar.sync 	0;
	mov.u32 	%r2, %ctaid.x;
	setp.ge.s32 	%p4, %r2, %r17;
	@%p4 bra 	$L__BB7_22;
	cvt.rn.f64.s32 	%fd18, %r16;
	div.rn.f64 	%fd1, %fd18, 0d4059000000000000;
	abs.f64 	%fd19, %fd1;
	setp.eq.f64 	%p5, %fd19, 0d7FF0000000000000;
	mul.f64 	%fd20, %fd1, 0d3FE45F306DC9C883;
	cvt.rni.s32.f64 	%r18, %fd20;
	cvt.rn.f64.s32 	%fd21, %r18;
	fma.rn.f64 	%fd22, %fd21, 0dBFF921FB54442D18, %fd1;
	fma.rn.f64 	%fd23, %fd21, 0dBC91A62633145C00, %fd22;
	fma.rn.f64 	%fd24, %fd21, 0dB97B839A252049C0, %fd23;
	setp.ltu.f64 	%p6, %fd19, 0d41E0000000000000;
	mov.f64 	%fd25, 0d0000000000000000;
	mul.rn.f64 	%fd26, %fd1, %fd25;
	mov.f64 	%fd27, 0d3FF8000000000000;
	{
	.reg .b32 %temp; 
	mov.b64 	{%temp, %r3}, %fd27;
	}
	and.b32  	%r4, %r3, 2146435072;
	setp.eq.s32 	%p7, %r4, 1073741824;
	setp.lt.s32 	%p8, %r3, 0;
	selp.b32 	%r5, 0, 2146435072, %p8;
	and.b32  	%r19, %r3, 2147483647;
	setp.ne.s32 	%p9, %r19, 1071644672;
	and.pred  	%p1, %p7, %p9;
	mov.u32 	%r6, %ntid.x;
	mov.u32 	%r7, %nctaid.x;
	or.pred  	%p2, %p5, %p6;
	selp.f64 	%fd2, %fd26, %fd24, %p5;
	selp.b32 	%r8, 0, %r18, %p5;
	cvta.to.global.u64 	%rd4, %rd9;
	cvta.to.global.u64 	%rd5, %rd10;
	mov.u32 	%r34, %r2;
$L__BB7_4:
	setp.ge.u32 	%p10, %r1, %r17;
	@%p10 bra 	$L__BB7_21;
	mul.wide.s32 	%rd25, %r34, 8;
	add.s64 	%rd26, %rd3, %rd25;
	add.s64 	%rd28, %rd2, %rd25;
	add.s64 	%rd30, %rd1, %rd25;
	mov.u32 	%r35, %r1;
$L__BB7_6:
	setp.eq.s32 	%p11, %r34, %r35;
	@%p11 bra 	$L__BB7_20;
	cvt.s64.s32 	%rd15, %r35;
	mul.wide.s32 	%rd16, %r35, 8;
	add.s64 	%rd17, %rd4, %rd16;
	ld.global.f64 	%fd95, [%rd17];
	add.s64 	%rd18, %rd5, %rd15;
	ld.global.u8 	%rs1, [%rd18];
	setp.eq.s16 	%p12, %rs1, 0;
	@%p12 bra 	$L__BB7_11;
	mov.f64 	%fd94, %fd2;
	mov.u32 	%r36, %r8;
	@%p2 bra 	$L__BB7_10;
	{ // callseq 0, 0
	.param .b64 param0;
	st.param.f64 	[param0], %fd1;
	.param .align 16 .b8 retval0[16];
	call.uni (retval0), 
	__internal_trig_reduction_slowpathd, 
	(
	param0
	);
	ld.param.f64 	%fd94, [retval0];
	ld.param.b32 	%r36, [retval0+8];
	} // callseq 0
$L__BB7_10:
	shl.b32 	%r21, %r36, 6;
	cvt.u64.u32 	%rd19, %r21;
	and.b64  	%rd20, %rd19, 64;
	mov.u64 	%rd21, __cudart_sin_cos_coeffs;
	add.s64 	%rd22, %rd21, %rd20;
	mul.rn.f64 	%fd29, %fd94, %fd94;
	and.b32  	%r22, %r36, 1;
	setp.eq.b32 	%p13, %r22, 1;
	selp.f64 	%fd30, 0dBDA8FF8320FD8164, 0d3DE5DB65F9785EBA, %p13;
	ld.global.nc.v2.f64 	{%fd31, %fd32}, [%rd22];
	fma.rn.f64 	%fd33, %fd30, %fd29, %fd31;
	fma.rn.f64 	%fd34, %fd33, %fd29, %fd32;
	ld.global.nc.v2.f64 	{%fd35, %fd36}, [%rd22+16];
	fma.rn.f64 	%fd37, %fd34, %fd29, %fd35;
	fma.rn.f64 	%fd38, %fd37, %fd29, %fd36;
	ld.global.nc.v2.f64 	{%fd39, %fd40}, [%rd22+32];
	fma.rn.f64 	%fd41, %fd38, %fd29, %fd39;
	fma.rn.f64 	%fd42, %fd41, %fd29, %fd40;
	fma.rn.f64 	%fd43, %fd42, %fd94, %fd94;
	fma.rn.f64 	%fd44, %fd42, %fd29, 0d3FF0000000000000;
	selp.f64 	%fd45, %fd44, %fd43, %p13;
	and.b32  	%r23, %r36, 2;
	setp.eq.s32 	%p14, %r23, 0;
	mov.f64 	%fd46, 0d0000000000000000;
	sub.f64 	%fd47, %fd46, %fd45;
	selp.f64 	%fd48, %fd45, %fd47, %p14;
	abs.f64 	%fd49, %fd48;
	mul.f64 	%fd50, %fd95, 0d3FE0000000000000;
	fma.rn.f64 	%fd95, %fd50, %fd49, %fd95;
$L__BB7_11:
	mul.wide.s32 	%rd23, %r35, 8;
	add.s64 	%rd24, %rd3, %rd23;
	ld.global.f64 	%fd51, [%rd24];
	ld.global.f64 	%fd52, [%rd26];
	sub.f64 	%fd8, %fd51, %fd52;
	add.s64 	%rd27, %rd2, %rd23;
	ld.global.f64 	%fd53, [%rd27];
	ld.global.f64 	%fd54, [%rd28];
	sub.f64 	%fd9, %fd53, %fd54;
	add.s64 	%rd29, %rd1, %rd23;
	ld.global.f64 	%fd55, [%rd29];
	ld.global.f64 	%fd56, [%rd30];
	sub.f64 	%fd10, %fd55, %fd56;
	mul.f64 	%fd57, %fd9, %fd9;
	fma.rn.f64 	%fd58, %fd8, %fd8, %fd57;
	fma.rn.f64 	%fd59, %fd10, %fd10, %fd58;
	add.f64 	%fd11, %fd59, 0d3EB0C6F7A0B5ED8D;
	{
	.reg .b32 %temp; 
	mov.b64 	{%temp, %r13}, %fd11;
	}
	setp.neu.f64 	%p15, %fd11, 0d0000000000000000;
	@%p15 bra 	$L__BB7_13;
	setp.lt.s32 	%p17, %r3, 0;
	setp.eq.s32 	%p18, %r4, 1073741824;
	selp.b32 	%r24, %r13, 0, %p18;
	or.b32  	%r25, %r24, 2146435072;
	selp.b32 	%r26, %r25, %r24, %p17;
	mov.b32 	%r27, 0;
	mov.b64 	%fd97, {%r27, %r26};
	bra.uni 	$L__BB7_14;
$L__BB7_13:
	abs.f64 	%fd60, %fd11;
	{ // callseq 1, 0
	.param .b64 param0;
	st.param.f64 	[param0], %fd60;
	.param .b64 retval0;
	call.uni (retval0), 
	__internal_accurate_pow, 
	(
	param0
	);
	ld.param.f64 	%fd61, [retval0];
	} // callseq 1
	setp.lt.s32 	%p16, %r13, 0;
	selp.f64 	%fd97, 0dFFF8000000000000, %fd61, %p16;
$L__BB7_14:
	add.f64 	%fd63, %fd11, 0d3FF8000000000000;
	{
	.reg .b32 %temp; 
	mov.b64 	{%temp, %r28}, %fd63;
	}
	and.b32  	%r29, %r28, 2146435072;
	setp.ne.s32 	%p19, %r29, 2146435072;
	@%p19 bra 	$L__BB7_19;
	setp.num.f64 	%p20, %fd11, %fd11;
	@%p20 bra 	$L__BB7_17;
	mov.f64 	%fd64, 0d3FF8000000000000;
	add.rn.f64 	%fd97, %fd11, %fd64;
	bra.uni 	$L__BB7_19;
$L__BB7_17:
	setp.neu.f64 	%p21, %fd11, 0d7FF0000000000000;
	@%p21 bra 	$L__BB7_19;
	setp.lt.s32 	%p22, %r13, 0;
	or.b32  	%r30, %r5, -2147483648;
	selp.b32 	%r31, %r30, %r5, %p1;
	selp.b32 	%r32, %r31, %r5, %p22;
	mov.b32 	%r33, 0;
	mov.b64 	%fd97, {%r33, %r32};
$L__BB7_19:
	setp.eq.f64 	%p23, %fd11, 0d3FF0000000000000;
	selp.f64 	%fd65, 0d3FF0000000000000, %fd97, %p23;
	mul.f64 	%fd66, %fd95, 0d3DD25868F4DEAE16;
	mul.f64 	%fd67, %fd66, %fd8;
	div.rn.f64 	%fd68, %fd67, %fd65;
	atom.shared.add.f64 	%fd69, [_ZZ8run_stepiiPdS_S_S_S_S_S_PbE2ax], %fd68;
	mul.f64 	%fd70, %fd66, %fd9;
	div.rn.f64 	%fd71, %fd70, %fd65;
	atom.shared.add.f64 	%fd72, [_ZZ8run_stepiiPdS_S_S_S_S_S_PbE2ay], %fd71;
	mul.f64 	%fd73, %fd66, %fd10;
	div.rn.f64 	%fd74, %fd73, %fd65;
	atom.shared.add.f64 	%fd75, [_ZZ8run_stepiiPdS_S_S_S_S_S_PbE2az], %fd74;
$L__BB7_20:
	add.s32 	%r35, %r35, %r6;
	setp.lt.s32 	%p24, %r35, %r17;
	@%p24 bra 	$L__BB7_6;
$L__BB7_21:
	add.s32 	%r34, %r34, %r7;
	setp.lt.s32 	%p25, %r34, %r17;
	@%p25 bra 	$L__BB7_4;
$L__BB7_22:
	setp.ne.s32 	%p26, %r1, 0;
	bar.sync 	0;
	@%p26 bra 	$L__BB7_24;
	ld.shared.f64 	%fd76, [_ZZ8run_stepiiPdS_S_S_S_S_S_PbE2ax];
	cvta.to.global.u64 	%rd31, %rd6;
	mul.wide.u32 	%rd32, %r2, 8;
	add.s64 	%rd33, %rd31, %rd32;
	ld.global.f64 	%fd77, [%rd33];
	fma.rn.f64 	%fd78, %fd76, 0d404E000000000000, %fd77;
	st.global.f64 	[%rd33], %fd78;
	ld.shared.f64 	%fd79, [_ZZ8run_stepiiPdS_S_S_S_S_S_PbE2ay];
	cvta.to.global.u64 	%rd34, %rd7;
	add.s64 	%rd35, %rd34, %rd32;
	ld.global.f64 	%fd80, [%rd35];
	fma.rn.f64 	%fd81, %fd79, 0d404E000000000000, %fd80;
	st.global.f64 	[%rd35], %fd81;
	ld.shared.f64 	%fd82, [_ZZ8run_stepiiPdS_S_S_S_S_S_PbE2az];
	cvta.to.global.u64 	%rd36, %rd8;
	add.s64 	%rd37, %rd36, %rd32;
	ld.global.f64 	%fd83, [%rd37];
	fma.rn.f64 	%fd84, %fd82, 0d404E000000000000, %fd83;
	st.global.f64 	[%rd37], %fd84;
	ld.global.f64 	%fd85, [%rd33];
	add.s64 	%rd38, %rd3, %rd32;
	ld.global.f64 	%fd86, [%rd38];
	fma.rn.f64 	%fd87, %fd85, 0d404E000000000000, %fd86;
	st.global.f64 	[%rd38], %fd87;
	ld.global.f64 	%fd88, [%rd35];
	add.s64 	%rd39, %rd2, %rd32;
	ld.global.f64 	%fd89, [%rd39];
	fma.rn.f64 	%fd90, %fd88, 0d404E000000000000, %fd89;
	st.global.f64 	[%rd39], %fd90;
	ld.global.f64 	%fd91, [%rd37];
	add.s64 	%rd40, %rd1, %rd32;
	ld.global.f64 	%fd92, [%rd40];
	fma.rn.f64 	%fd93, %fd91, 0d404E000000000000, %fd92;
	st.global.f64 	[%rd40], %fd93;
$L__BB7_24:
	ret;

}
.func  (.param .align 16 .b8 func_retval0[16]) __internal_trig_reduction_slowpathd(
	.param .b64 __internal_trig_reduction_slowpathd_param_0
)
{
	.local .align 8 .b8 	__local_depot8[40];
	.reg .b64 	%SP;
	.reg .b64 	%SPL;
	.reg .pred 	%p<10>;
	.reg .b32 	%r<47>;
	.reg .b64 	%rd<74>;
	.reg .b64 	%fd<5>;

	mov.u64 	%SPL, __local_depot8;
	ld.param.f64 	%fd4, [__internal_trig_reduction_slowpathd_param_0];
	add.u64 	%rd1, %SPL, 0;
	{
	.reg .b32 %temp; 
	mov.b64 	{%temp, %r1}, %fd4;
	}
	shr.u32 	%r2, %r1, 20;
	and.b32  	%r3, %r2, 2047;
	setp.eq.s32 	%p1, %r3, 2047;
	mov.b32 	%r46, 0;
	@%p1 bra 	$L__BB8_9;
	add.s32 	%r20, %r3, -1024;
	mov.b64 	%rd20, %fd4;
	shl.b64 	%rd2, %rd20, 11;
	shr.u32 	%r4, %r20, 6;
	sub.s32 	%r45, 15, %r4;
	sub.s32 	%r21, 19, %r4;
	setp.lt.u32 	%p2, %r20, 128;
	selp.b32 	%r6, 18, %r21, %p2;
	setp.ge.s32 	%p3, %r45, %r6;
	mov.b64 	%rd70, 0;
	@%p3 bra 	$L__BB8_4;
	add.s32 	%r23, %r6, %r4;
	neg.s32 	%r43, %r23;
	or.b64  	%rd3, %rd2, -9223372036854775808;
	mov.b64 	%rd70, 0;
	mov.b32 	%r42, 0;
	mov.u64 	%rd25, __cudart_i2opi_d;
	mov.u32 	%r44, %r45;
$L__BB8_3:
	.pragma "nounroll";
	mul.wide.s32 	%rd22, %r42, 8;
	add.s64 	%rd23, %rd1, %rd22;
	mul.wide.s32 	%rd24, %r44, 8;
	add.s64 	%rd26, %rd25, %rd24;
	ld.global.nc.u64 	%rd27, [%rd26];
	{
	.reg .u32 %r0, %r1, %r2, %r3, %alo, %ahi, %blo, %bhi, %clo, %chi;
	mov.b64 	{%alo,%ahi}, %rd27;
	mov.b64 	{%blo,%bhi}, %rd3;
	mov.b64 	{%clo,%chi}, %rd70;
	mad.lo.cc.u32 	%r0, %alo, %blo, %clo;
	madc.hi.cc.u32 	%r1, %alo, %blo, %chi;
	madc.hi.u32 	%r2, %alo, %bhi, 0;
	mad.lo.cc.u32 	%r1, %alo, %bhi, %r1;
	madc.hi.cc.u32 	%r2, %ahi, %blo, %r2;
	madc.hi.u32 	%r3, %ahi, %bhi, 0;
	mad.lo.cc.u32 	%r1, %ahi, %blo, %r1;
	madc.lo.cc.u32 	%r2, %ahi, %bhi, %r2;
	addc.u32 	%r3, %r3, 0;
	mov.b64 	%rd28, {%r0,%r1};
	mov.b64 	%rd70, {%r2,%r3};
	}
	st.local.u64 	[%rd23], %rd28;
	add.s32 	%r44, %r44, 1;
	add.s32 	%r43, %r43, 1;
	add.s32 	%r42, %r42, 1;
	setp.ne.s32 	%p4, %r43, -15;
	mov.u32 	%r45, %r6;
	@%p4 bra 	$L__BB8_3;
$L__BB8_4:
	cvt.s64.s32 	%rd29, %r45;
	cvt.u64.u32 	%rd30, %r4;
	add.s64 	%rd31, %rd30, %rd29;
	shl.b64 	%rd32, %rd31, 3;
	add.s64 	%rd33, %rd1, %rd32;
	st.local.u64 	[%rd33+-120], %rd70;
	and.b32  	%r15, %r2, 63;
	ld.local.u64 	%rd72, [%rd1+16];
	ld.local.u64 	%rd71, [%rd1+24];
	setp.eq.s32 	%p5, %r15, 0;
	@%p5 bra 	$L__BB8_6;
	shl.b64 	%rd34, %rd71, %r15;
	shr.u64 	%rd35, %rd72, 1;
	xor.b32  	%r24, %r15, 63;
	shr.u64 	%rd36, %rd35, %r24;
	or.b64  	%rd71, %rd34, %rd36;
	ld.local.u64 	%rd37, [%rd1+8];
	shl.b64 	%rd38, %rd72, %r15;
	shr.u64 	%rd39, %rd37, 1;
	shr.u64 	%rd40, %rd39, %r24;
	or.b64  	%rd72, %rd38, %rd40;
$L__BB8_6:
	and.b32  	%r25, %r1, -2147483648;
	shr.u64 	%rd41, %rd71, 62;
	cvt.u32.u64 	%r26, %rd41;
	mov.b64 	{%r27, %r28}, %rd71;
	mov.b64 	{%r29, %r30}, %rd72;
	shf.l.wrap.b32 	%r31, %r30, %r27, 2;
	shf.l.wrap.b32 	%r32, %r27, %r28, 2;
	mov.b64 	%rd42, {%r31, %r32};
	shl.b64 	%rd43, %rd72, 2;
	shr.u64 	%rd44, %rd42, 63;
	cvt.u32.u64 	%r33, %rd44;
	add.s32 	%r34, %r33, %r26;
	setp.eq.s32 	%p6, %r25, 0;
	neg.s32 	%r35, %r34;
	selp.b32 	%r46, %r34, %r35, %p6;
	setp.gt.s64 	%p7, %rd42, -1;
	mov.b64 	%rd45, 0;
	{
	.reg .u32 %r0, %r1, %r2, %r3, %a0, %a1, %a2, %a3, %b0, %b1, %b2, %b3;
	mov.b64 	{%a0,%a1}, %rd45;
	mov.b64 	{%a2,%a3}, %rd45;
	mov.b64 	{%b0,%b1}, %rd43;
	mov.b64 	{%b2,%b3}, %rd42;
	sub.cc.u32 	%r0, %a0, %b0;
	subc.cc.u32 	%r1, %a1, %b1;
	subc.cc.u32 	%r2, %a2, %b2;
	subc.u32 	%r3, %a3, %b3;
	mov.b64 	%rd46, {%r0,%r1};
	mov.b64 	%rd47, {%r2,%r3};
	}
	xor.b32  	%r36, %r25, -2147483648;
	selp.b64 	%rd73, %rd42, %rd47, %p7;
	selp.b64 	%rd14, %rd43, %rd46, %p7;
	selp.b32 	%r17, %r25, %r36, %p7;
	clz.b64 	%r37, %rd73;
	cvt.u64.u32 	%rd15, %r37;
	setp.eq.s32 	%p8, %r37, 0;
	@%p8 bra 	$L__BB8_8;
	cvt.u32.u64 	%r38, %rd15;
	and.b32  	%r39, %r38, 63;
	shl.b64 	%rd48, %rd73, %r39;
	shr.u64 	%rd49, %rd14, 1;
	not.b32 	%r40, %r38;
	and.b32  	%r41, %r40, 63;
	shr.u64 	%rd50, %rd49, %r41;
	or.b64  	%rd73, %rd48, %rd50;
$L__BB8_8:
	mov.b64 	%rd51, -3958705157555305931;
	{
	.reg .u32 %r0, %r1, %r2, %r3, %alo, %ahi, %blo, %bhi;
	mov.b64 	{%alo,%ahi}, %rd73;
	mov.b64 	{%blo,%bhi}, %rd51;
	mul.lo.u32 	%r0, %alo, %blo;
	mul.hi.u32 	%r1, %alo, %blo;
	mad.lo.cc.u32 	%r1, %alo, %bhi, %r1;
	madc.hi.u32 	%r2, %alo, %bhi, 0;
	mad.lo.cc.u32 	%r1, %ahi, %blo, %r1;
	madc.hi.cc.u32 	%r2, %ahi, %blo, %r2;
	madc.hi.u32 	%r3, %ahi, %bhi, 0;
	mad.lo.cc.u32 	%r2, %ahi, %bhi, %r2;
	addc.u32 	%r3, %r3, 0;
	mov.b64 	%rd52, {%r0,%r1};
	mov.b64 	%rd53, {%r2,%r3};
	}
	setp.gt.s64 	%p9, %rd53, 0;
	{
	.reg .u32 %r0, %r1, %r2, %r3, %a0, %a1, %a2, %a3, %b0, %b1, %b2, %b3;
	mov.b64 	{%a0,%a1}, %rd52;
	mov.b64 	{%a2,%a3}, %rd53;
	mov.b64 	{%b0,%b1}, %rd52;
	mov.b64 	{%b2,%b3}, %rd53;
	add.cc.u32 	%r0, %a0, %b0;
	addc.cc.u32 	%r1, %a1, %b1;
	addc.cc.u32 	%r2, %a2, %b2;
	addc.u32 	%r3, %a3, %b3;
	mov.b64 	%rd54, {%r0,%r1};
	mov.b64 	%rd55, {%r2,%r3};
	}
	selp.b64 	%rd56, %rd55, %rd53, %p9;
	selp.s64 	%rd57, -1, 0, %p9;
	sub.s64 	%rd58, %rd57, %rd15;
	cvt.u64.u32 	%rd59, %r17;
	shl.b64 	%rd60, %rd59, 32;
	add.s64 	%rd61, %rd56, 1;
	shr.u64 	%rd62, %rd61, 10;
	add.s64 	%rd63, %rd62, 1;
	shr.u64 	%rd64, %rd63, 1;
	shl.b64 	%rd65, %rd58, 52;
	add.s64 	%rd66, %rd65, %rd64;
	add.s64 	%rd67, %rd66, 4602678819172646912;
	or.b64  	%rd68, %rd67, %rd60;
	mov.b64 	%fd4, %rd68;
$L__BB8_9:
	st.param.f64 	[func_retval0], %fd4;
	st.param.b32 	[func_retval0+8], %r46;
	ret;

}
.func  (.param .b64 func_retval0) __internal_accurate_pow(
	.param .b64 __internal_accurate_pow_param_0
)
{
	.reg .pred 	%p<8>;
	.reg .b32 	%r<49>;
	.reg .b32 	%f<3>;
	.reg .b64 	%fd<109>;

	ld.param.f64 	%fd10, [__internal_accurate_pow_param_0];
	{
	.reg .b32 %temp; 
	mov.b64 	{%temp, %r46}, %fd10;
	}
	{
	.reg .b32 %temp; 
	mov.b64 	{%r45, %temp}, %fd10;
	}
	shr.u32 	%r47, %r46, 20;
	setp.gt.u32 	%p1, %r46, 1048575;
	@%p1 bra 	$L__BB9_2;
	mul.f64 	%fd11, %fd10, 0d4350000000000000;
	{
	.reg .b32 %temp; 
	mov.b64 	{%temp, %r46}, %fd11;
	}
	{
	.reg .b32 %temp; 
	mov.b64 	{%r45, %temp}, %fd11;
	}
	shr.u32 	%r16, %r46, 20;
	add.s32 	%r47, %r16, -54;
$L__BB9_2:
	add.s32 	%r48, %r47, -1023;
	and.b32  	%r17, %r46, -2146435073;
	or.b32  	%r18, %r17, 1072693248;
	mov.b64 	%fd107, {%r45, %r18};
	setp.lt.u32 	%p2, %r18, 1073127583;
	@%p2 bra 	$L__BB9_4;
	{
	.reg .b32 %temp; 
	mov.b64 	{%r19, %temp}, %fd107;
	}
	{
	.reg .b32 %temp; 
	mov.b64 	{%temp, %r20}, %fd107;
	}
	add.s32 	%r21, %r20, -1048576;
	mov.b64 	%fd107, {%r19, %r21};
	add.s32 	%r48, %r47, -1022;
$L__BB9_4:
	add.f64 	%fd12, %fd107, 0dBFF0000000000000;
	add.f64 	%fd13, %fd107, 0d3FF0000000000000;
	rcp.approx.ftz.f64 	%fd14, %fd13;
	neg.f64 	%fd15, %fd13;
	fma.rn.f64 	%fd16, %fd15, %fd14, 0d3FF0000000000000;
	fma.rn.f64 	%fd17, %fd16, %fd16, %fd16;
	fma.rn.f64 	%fd18, %fd17, %fd14, %fd14;
	mul.f64 	%fd19, %fd12, %fd18;
	fma.rn.f64 	%fd20, %fd12, %fd18, %fd19;
	mul.f64 	%fd21, %fd20, %fd20;
	fma.rn.f64 	%fd22, %fd21, 0d3EB0F5FF7D2CAFE2, 0d3ED0F5D241AD3B5A;
	fma.rn.f64 	%fd23, %fd22, %fd21, 0d3EF3B20A75488A3F;
	fma.rn.f64 	%fd24, %fd23, %fd21, 0d3F1745CDE4FAECD5;
	fma.rn.f64 	%fd25, %fd24, %fd21, 0d3F3C71C7258A578B;
	fma.rn.f64 	%fd26, %fd25, %fd21, 0d3F6249249242B910;
	fma.rn.f64 	%fd27, %fd26, %fd21, 0d3F89999999999DFB;
	sub.f64 	%fd28, %fd12, %fd20;
	add.f64 	%fd29, %fd28, %fd28;
	neg.f64 	%fd30, %fd20;
	fma.rn.f64 	%fd31, %fd30, %fd12, %fd29;
	mul.f64 	%fd32, %fd18, %fd31;
	fma.rn.f64 	%fd33, %fd21, %fd27, 0d3FB5555555555555;
	mov.f64 	%fd34, 0d3FB5555555555555;
	sub.f64 	%fd35, %fd34, %fd33;
	fma.rn.f64 	%fd36, %fd21, %fd27, %fd35;
	add.f64 	%fd37, %fd36, 0dBC46A4CB00B9E7B0;
	add.f64 	%fd38, %fd33, %fd37;
	sub.f64 	%fd39, %fd33, %fd38;
	add.f64 	%fd40, %fd37, %fd39;
	mul.rn.f64 	%fd41, %fd20, %fd20;
	neg.f64 	%fd42, %fd41;
	fma.rn.f64 	%fd43, %fd20, %fd20, %fd42;
	{
	.reg .b32 %temp; 
	mov.b64 	{%r22, %temp}, %fd32;
	}
	{
	.reg .b32 %temp; 
	mov.b64 	{%temp, %r23}, %fd32;
	}
	add.s32 	%r24, %r23, 1048576;
	mov.b64 	%fd44, {%r22, %r24};
	fma.rn.f64 	%fd45, %fd20, %fd44, %fd43;
	mul.rn.f64 	%fd46, %fd41, %fd20;
	neg.f64 	%fd47, %fd46;
	fma.rn.f64 	%fd48, %fd41, %fd20, %fd47;
	fma.rn.f64 	%fd49, %fd41, %fd32, %fd48;
	fma.rn.f64 	%fd50, %fd45, %fd20, %fd49;
	mul.rn.f64 	%fd51, %fd38, %fd46;
	neg.f64 	%fd52, %fd51;
	fma.rn.f64 	%fd53, %fd38, %fd46, %fd52;
	fma.rn.f64 	%fd54, %fd38, %fd50, %fd53;
	fma.rn.f64 	%fd55, %fd40, %fd46, %fd54;
	add.f64 	%fd56, %fd51, %fd55;
	sub.f64 	%fd57, %fd51, %fd56;
	add.f64 	%fd58, %fd55, %fd57;
	add.f64 	%fd59, %fd20, %fd56;
	sub.f64 	%fd60, %fd20, %fd59;
	add.f64 	%fd61, %fd56, %fd60;
	add.f64 	%fd62, %fd58, %fd61;
	add.f64 	%fd63, %fd32, %fd62;
	add.f64 	%fd64, %fd59, %fd63;
	sub.f64 	%fd65, %fd59, %fd64;
	add.f64 	%fd66, %fd63, %fd65;
	xor.b32  	%r25, %r48, -2147483648;
	mov.b32 	%r26, 1127219200;
	mov.b64 	%fd67, {%r25, %r26};
	mov.b32 	%r27, -2147483648;
	mov.b64 	%fd68, {%r27, %r26};
	sub.f64 	%fd69, %fd67, %fd68;
	fma.rn.f64 	%fd70, %fd69, 0d3FE62E42FEFA39EF, %fd64;
	fma.rn.f64 	%fd71, %fd69, 0dBFE62E42FEFA39EF, %fd70;
	sub.f64 	%fd72, %fd71, %fd64;
	sub.f64 	%fd73, %fd66, %fd72;
	fma.rn.f64 	%fd74, %fd69, 0d3C7ABC9E3B39803F, %fd73;
	add.f64 	%fd75, %fd70, %fd74;
	sub.f64 	%fd76, %fd70, %fd75;
	add.f64 	%fd77, %fd74, %fd76;
	mov.f64 	%fd78, 0d3FF8000000000000;
	{
	.reg .b32 %temp; 
	mov.b64 	{%temp, %r28}, %fd78;
	}
	{
	.reg .b32 %temp; 
	mov.b64 	{%r29, %temp}, %fd78;
	}
	shl.b32 	%r30, %r28, 1;
	setp.gt.u32 	%p3, %r30, -33554433;
	and.b32  	%r31, %r28, -15728641;
	selp.b32 	%r32, %r31, %r28, %p3;
	mov.b64 	%fd79, {%r29, %r32};
	mul.rn.f64 	%fd80, %fd75, %fd79;
	neg.f64 	%fd81, %fd80;
	fma.rn.f64 	%fd82, %fd75, %fd79, %fd81;
	fma.rn.f64 	%fd83, %fd77, %fd79, %fd82;
	add.f64 	%fd4, %fd80, %fd83;
	sub.f64 	%fd84, %fd80, %fd4;
	add.f64 	%fd5, %fd83, %fd84;
	fma.rn.f64 	%fd85, %fd4, 0d3FF71547652B82FE, 0d4338000000000000;
	{
	.reg .b32 %temp; 
	mov.b64 	{%r13, %temp}, %fd85;
	}
	mov.f64 	%fd86, 0dC338000000000000;
	add.rn.f64 	%fd87, %fd85, %fd86;
	fma.rn.f64 	%fd88, %fd87, 0dBFE62E42FEFA39EF, %fd4;
	fma.rn.f64 	%fd89, %fd87, 0dBC7ABC9E3B39803F, %fd88;
	fma.rn.f64 	%fd90, %fd89, 0d3E5ADE1569CE2BDF, 0d3E928AF3FCA213EA;
	fma.rn.f64 	%fd91, %fd90, %fd89, 0d3EC71DEE62401315;
	fma.rn.f64 	%fd92, %fd91, %fd89, 0d3EFA01997C89EB71;
	fma.rn.f64 	%fd93, %fd92, %fd89, 0d3F2A01A014761F65;
	fma.rn.f64 	%fd94, %fd93, %fd89, 0d3F56C16C1852B7AF;
	fma.rn.f64 	%fd95, %fd94, %fd89, 0d3F81111111122322;
	fma.rn.f64 	%fd96, %fd95, %fd89, 0d3FA55555555502A1;
	fma.rn.f64 	%fd97, %fd96, %fd89, 0d3FC5555555555511;
	fma.rn.f64 	%fd98, %fd97, %fd89, 0d3FE000000000000B;
	fma.rn.f64 	%fd99, %fd98, %fd89, 0d3FF0000000000000;
	fma.rn.f64 	%fd100, %fd99, %fd89, 0d3FF0000000000000;
	{
	.reg .b32 %temp; 
	mov.b64 	{%r14, %temp}, %fd100;
	}
	{
	.reg .b32 %temp; 
	mov.b64 	{%temp, %r15}, %fd100;
	}
	shl.b32 	%r33, %r13, 20;
	add.s32 	%r34, %r33, %r15;
	mov.b64 	%fd108, {%r14, %r34};
	{
	.reg .b32 %temp; 
	mov.b64 	{%temp, %r35}, %fd4;
	}
	mov.b32 	%f2, %r35;
	abs.f32 	%f1, %f2;
	setp.lt.f32 	%p4, %f1, 0f4086232B;
	@%p4 bra 	$L__BB9_7;
	setp.lt.f64 	%p5, %fd4, 0d0000000000000000;
	add.f64 	%fd101, %fd4, 0d7FF0000000000000;
	selp.f64 	%fd108, 0d0000000000000000, %fd101, %p5;
	setp.geu.f32 	%p6, %f1, 0f40874800;
	@%p6 bra 	$L__BB9_7;
	shr.u32 	%r36, %r13, 31;
	add.s32 	%r37, %r13, %r36;
	shr.s32 	%r38, %r37, 1;
	shl.b32 	%r39, %r38, 20;
	add.s32 	%r40, %r15, %r39;
	mov.b64 	%fd102, {%r14, %r40};
	sub.s32 	%r41, %r13, %r38;
	shl.b32 	%r42, %r41, 20;
	add.s32 	%r43, %r42, 1072693248;
	mov.b32 	%r44, 0;
	mov.b64 	%fd103, {%r44, %r43};
	mul.f64 	%fd108, %fd103, %fd102;
$L__BB9_7:
	abs.f64 	%fd104, %fd108;
	setp.eq.f64 	%p7, %fd104, 0d7FF0000000000000;
	fma.rn.f64 	%fd105, %fd108, %fd5, %fd108;
	selp.f64 	%fd106, %fd108, %fd105, %p7;
	st.param.f64 	[func_retval0], %fd106;
	ret;

}


// ===== COMPILED SASS (sm_100) =====

	.target	sm_100

	.elftype	@"ET_EXEC"


//--------------------- .note.nv.tkinfo           --------------------------
	.section	.note.nv.tkinfo,"",@"SHT_NOTE"
	.sectionflags	@"SHF_NOTE_NV_TKINFO"
	.tkinfo
        /*0018*/ 	.word	0x00000002
        /*0030*/ 	.string	""
        /*0030*/ 	.string	"ptxas"
        /*0030*/ 	.string	"Cuda compilation tools, release 13.0, V13.0.88"
        /*0030*/ 	.string	"Build cuda_13.0.r13.0/compiler.36424714_0"
        /*0030*/ 	.string	"-arch sm_100 -m 64 "



//--------------------- .note.nv.cuinfo           --------------------------
	.section	.note.nv.cuinfo,"",@"SHT_NOTE"
	.sectionflags	@"SHF_NOTE_NV_CUINFO"
        /*0018*/ 	.short	0x0002
        /*001a*/ 	.short	0x0064
        /*001c*/ 	.short	0x0082
	.zero		2


//--------------------- .nv.info                  --------------------------
	.section	.nv.info,"",@"SHT_CUDA_INFO"
	.align	4


	//----- nvinfo : EIATTR_REGCOUNT
	.align		4
        /*0000*/ 	.byte	0x04, 0x2f
        /*0002*/ 	.short	(.L_14 - .L_13)
	.align		4
.L_13:
        /*0004*/ 	.word	index@(_Z13calculate_miniiPdS_S_)
        /*0008*/ 	.word	0x00000014


	//----- nvinfo : EIATTR_FRAME_SIZE
	.align		4
.L_14:
        /*000c*/ 	.byte	0x04, 0x11
        /*000e*/ 	.short	(.L_16 - .L_15)
	.align		4
.L_15:
        /*0010*/ 	.word	index@($__internal_4_$__cuda_sm20_dsqrt_rn_f64_mediumpath_v1)
        /*0014*/ 	.word	0x00000000


	//----- nvinfo : EIATTR_FRAME_SIZE
	.align		4
.L_16:
        /*0018*/ 	.byte	0x04, 0x11
        /*001a*/ 	.short	(.L_18 - .L_17)
	.align		4
.L_17:
        /*001c*/ 	.word	index@(_Z13calculate_miniiPdS_S_)
        /*0020*/ 	.word	0x00000000


	//----- nvinfo : EIATTR_REGCOUNT
	.align		4
.L_18:
        /*0024*/ 	.byte	0x04, 0x2f
        /*0026*/ 	.short	(.L_20 - .L_19)
	.align		4
.L_19:
        /*0028*/ 	.word	index@(_Z22calculate_missile_costi)
        /*002c*/ 	.word	0x0000000e


	//----- nvinfo : EIATTR_FRAME_SIZE
	.align		4
.L_20:
        /*0030*/ 	.byte	0x04, 0x11
        /*0032*/ 	.short	(.L_22 - .L_21)
	.align		4
.L_21:
        /*0034*/ 	.word	index@(_Z22calculate_missile_costi)
        /*0038*/ 	.word	0x00000000


	//----- nvinfo : EIATTR_REGCOUNT
	.align		4
.L_22:
        /*003c*/ 	.byte	0x04, 0x2f
        /*003e*/ 	.short	(.L_24 - .L_23)
	.align		4
.L_23:
        /*0040*/ 	.word	index@(_Z13calculate_hitiiiPdS_S_)
        /*0044*/ 	.word	0x00000012


	//----- nvinfo : EIATTR_FRAME_SIZE
	.align		4
.L_24:
        /*0048*/ 	.byte	0x04, 0x11
        /*004a*/ 	.short	(.L_26 - .L_25)
	.align		4
.L_25:
        /*004c*/ 	.word	index@($__internal_3_$__cuda_sm20_dsqrt_rn_f64_mediumpath_v1)
        /*0050*/ 	.word	0x00000000


	//----- nvinfo : EIATTR_FRAME_SIZE
	.align		4
.L_26:
        /*0054*/ 	.byte	0x04, 0x11
        /*0056*/ 	.short	(.L_28 - .L_27)
	.align		4
.L_27:
        /*0058*/ 	.word	index@(_Z13calculate_hitiiiPdS_S_)
        /*005c*/ 	.word	0x00000000


	//----- nvinfo : EIATTR_REGCOUNT
	.align		4
.L_28:
        /*0060*/ 	.byte	0x04, 0x2f
        /*0062*/ 	.short	(.L_30 - .L_29)
	.align		4
.L_29:
        /*0064*/ 	.word	index@(_Z16calculate_hit_p3iiiPdS_S_)
        /*0068*/ 	.word	0x00000012


	//----- nvinfo : EIATTR_FRAME_SIZE
	.align		4
.L_30:
        /*006c*/ 	.byte	0x04, 0x11
        /*006e*/ 	.short	(.L_32 - .L_31)
	.align		4
.L_31:
        /*0070*/ 	.word	index@($__internal_2_$__cuda_sm20_dsqrt_rn_f64_mediumpath_v1)
        /*0074*/ 	.word	0x00000000


	//----- nvinfo : EIATTR_FRAME_SIZE
	.align		4
.L_32:
        /*0078*/ 	.byte	0x04, 0x11
        /*007a*/ 	.short	(.L_34 - .L_33)
	.align		4
.L_33:
        /*007c*/ 	.word	index@(_Z16calculate_hit_p3iiiPdS_S_)
        /*0080*/ 	.word	0x00000000


	//----- nvinfo : EIATTR_REGCOUNT
	.align		4
.L_34:
        /*0084*/ 	.byte	0x04, 0x2f
        /*0086*/ 	.short	(.L_36 - .L_35)
	.align		4
.L_35:
        /*0088*/ 	.word	index@(_Z25calculate_target_distanceiiPdS_S_S_)
        /*008c*/ 	.word	0x0000001a


	//----- nvinfo : EIATTR_FRAME_SIZE
	.align		4
.L_36:
        /*0090*/ 	.byte	0x04, 0x11
        /*0092*/ 	.short	(.L_38 - .L_37)
	.align		4
.L_37:
        /*0094*/ 	.word	index@($__internal_1_$__cuda_sm20_dsqrt_rn_f64_mediumpath_v1)
        /*0098*/ 	.word	0x00000000


	//----- nvinfo : EIATTR_FRAME_SIZE
	.align		4
.L_38:
        /*009c*/ 	.byte	0x04, 0x11
        /*009e*/ 	.short	(.L_40 - .L_39)
	.align		4
.L_39:
        /*00a0*/ 	.word	index@(_Z25calculate_target_distanceiiPdS_S_S_)
        /*00a4*/ 	.word	0x00000000


	//----- nvinfo : EIATTR_REGCOUNT
	.align		4
.L_40:
        /*00a8*/ 	.byte	0x04, 0x2f
        /*00aa*/ 	.short	(.L_42 - .L_41)
	.align		4
.L_41:
        /*00ac*/ 	.word	index@(_Z7p3_initv)
        /*00b0*/ 	.word	0x00000010


	//----- nvinfo : EIATTR_FRAME_SIZE
	.align		4
.L_42:
        /*00b4*/ 	.byte	0x04, 0x11
        /*00b6*/ 	.short	(.L_44 - .L_43)
	.align		4
.L_43:
        /*00b8*/ 	.word	index@(_Z7p3_initv)
        /*00bc*/ 	.word	0x00000000


	//----- nvinfo : EIATTR_REGCOUNT
	.align		4
.L_44:
        /*00c0*/ 	.byte	0x04, 0x2f
        /*00c2*/ 	.short	(.L_46 - .L_45)
	.align		4
.L_45:
        /*00c4*/ 	.word	index@(_Z8set_massPdPbi)
        /*00c8*/ 	.word	0x0000000a


	//----- nvinfo : EIATTR_FRAME_SIZE
	.align		4
.L_46:
        /*00cc*/ 	.byte	0x04, 0x11
        /*00ce*/ 	.short	(.L_48 - .L_47)
	.align		4
.L_47:
        /*00d0*/ 	.word	index@(_Z8set_massPdPbi)
        /*00d4*/ 	.word	0x00000000


	//----- nvinfo : EIATTR_REGCOUNT
	.align		4
.L_48:
        /*00d8*/ 	.byte	0x04, 0x2f
        /*00da*/ 	.short	(.L_50 - .L_49)
	.align		4
.L_49:
        /*00dc*/ 	.word	index@(_Z8run_stepiiPdS_S_S_S_S_S_Pb)
        /*00e0*/ 	.word	0x00000030


	//----- nvinfo : EIATTR_FRAME_SIZE
	.align		4
.L_50:
        /*00e4*/ 	.byte	0x04, 0x11
        /*00e6*/ 	.short	(.L_52 - .L_51)
	.align		4
.L_51:
        /*00e8*/ 	.word	index@($_Z8run_stepiiPdS_S_S_S_S_S_Pb$__internal_trig_reduction_slowpathd)
        /*00ec*/ 	.word	0x00000028


	//----- nvinfo : EIATTR_FRAME_SIZE
	.align		4
.L_52:
        /*00f0*/ 	.byte	0x04, 0x11
        /*00f2*/ 	.short	(.L_54 - .L_53)
	.align		4
.L_53:
        /*00f4*/ 	.word	index@($_Z8run_stepiiPdS_S_S_S_S_S_Pb$__internal_accurate_pow)
        /*00f8*/ 	.word	0x00000028


	//----- nvinfo : EIATTR_FRAME_SIZE
	.align		4
.L_54:
        /*00fc*/ 	.byte	0x04, 0x11
        /*00fe*/ 	.short	(.L_56 - .L_55)
	.align		4
.L_55:
        /*0100*/ 	.word	index@($__internal_0_$__cuda_sm20_div_rn_f64_full)
        /*0104*/ 	.word	0x00000028


	//----- nvinfo : EIATTR_FRAME_SIZE
	.align		4
.L_56:
        /*0108*/ 	.byte	0x04, 0x11
        /*010a*/ 	.short	(.L_58 - .L_57)
	.align		4
.L_57:
        /*010c*/ 	.word	index@(_Z8run_stepiiPdS_S_S_S_S_S_Pb)
        /*0110*/ 	.word	0x00000028


	//----- nvinfo : EIATTR_MIN_STACK_SIZE
	.align		4
.L_58:
        /*0114*/ 	.byte	0x04, 0x12
        /*0116*/ 	.short	(.L_60 - .L_59)
	.align		4
.L_59:
        /*0118*/ 	.word	index@(_Z8run_stepiiPdS_S_S_S_S_S_Pb)
        /*011c*/ 	.word	0x00000028


	//----- nvinfo : EIATTR_MIN_STACK_SIZE
	.align		4
.L_60:
        /*0120*/ 	.byte	0x04, 0x12
        /*0122*/ 	.short	(.L_62 - .L_61)
	.align		4
.L_61:
        /*0124*/ 	.word	index@(_Z8set_massPdPbi)
        /*0128*/ 	.word	0x00000000


	//----- nvinfo : EIATTR_MIN_STACK_SIZE
	.align		4
.L_62:
        /*012c*/ 	.byte	0x04, 0x12
        /*012e*/ 	.short	(.L_64 - .L_63)
	.align		4
.L_63:
        /*0130*/ 	.word	index@(_Z7p3_initv)
        /*0134*/ 	.word	0x00000000


	//----- nvinfo : EIATTR_MIN_STACK_SIZE
	.align		4
.L_64:
        /*0138*/ 	.byte	0x04, 0x12
        /*013a*/ 	.short	(.L_66 - .L_65)
	.align		4
.L_65:
        /*013c*/ 	.word	index@(_Z25calculate_target_distanceiiPdS_S_S_)
        /*0140*/ 	.word	0x00000000


	//----- nvinfo : EIATTR_MIN_STACK_SIZE
	.align		4
.L_66:
        /*0144*/ 	.byte	0x04, 0x12
        /*0146*/ 	.short	(.L_68 - .L_67)
	.align		4
.L_67:
        /*0148*/ 	.word	index@(_Z16calculate_hit_p3iiiPdS_S_)
        /*014c*/ 	.word	0x00000000


	//----- nvinfo : EIATTR_MIN_STACK_SIZE
	.align		4
.L_68:
        /*0150*/ 	.byte	0x04, 0x12
        /*0152*/ 	.short	(.L_70 - .L_69)
	.align		4
.L_69:
        /*0154*/ 	.word	index@(_Z13calculate_hitiiiPdS_S_)
        /*0158*/ 	.word	0x00000000


	//----- nvinfo : EIATTR_MIN_STACK_SIZE
	.align		4
.L_70:
        /*015c*/ 	.byte	0x04, 0x12
        /*015e*/ 	.short	(.L_72 - .L_71)
	.align		4
.L_71:
        /*0160*/ 	.word	index@(_Z22calculate_missile_costi)
        /*0164*/ 	.word	0x00000000


	//----- nvinfo : EIATTR_MIN_STACK_SIZE
	.align		4
.L_72:
        /*0168*/ 	.byte	0x04, 0x12
        /*016a*/ 	.short	(.L_74 - .L_73)
	.align		4
.L_73:
        /*016c*/ 	.word	index@(_Z13calculate_miniiPdS_S_)
        /*0170*/ 	.word	0x00000000
.L_74:


//--------------------- .nv.compat                --------------------------
	.section	.nv.compat,"",@"SHT_CUDA_COMPAT_INFO"
	.align	4
        /*0000*/ 	.byte	0x02, 0x09, 0x00, 0x00, 0x02, 0x02, 0x01, 0x00, 0x02, 0x05, 0x05, 0x00, 0x03, 0x07, 0x01, 0x01
        /*0010*/ 	.byte	0x02, 0x03, 0x00, 0x00, 0x02, 0x06, 0x01, 0x00, 0x04, 0x0b, 0x08, 0x00, 0x01, 0x00, 0x00, 0x00
        /*0020*/ 	.byte	0x00, 0x00, 0x00, 0x00


//--------------------- .nv.info._Z8run_stepiiPdS_S_S_S_S_S_Pb --------------------------
	.section	.nv.info._Z8run_stepiiPdS_S_S_S_S_S_Pb,"",@"SHT_CUDA_INFO"
	.sectionflags	@""
	.align	4


	//----- nvinfo : EIATTR_CUDA_API_VERSION
	.align		4
        /*0000*/ 	.byte	0x04, 0x37
        /*0002*/ 	.short	(.L_76 - .L_75)
.L_75:
        /*0004*/ 	.word	0x00000082


	//----- nvinfo : EIATTR_KPARAM_INFO
	.align		4
.L_76:
        /*0008*/ 	.byte	0x04, 0x17
        /*000a*/ 	.short	(.L_78 - .L_77)
.L_77:
        /*000c*/ 	.word	0x00000000
        /*0010*/ 	.short	0x0009
        /*0012*/ 	.short	0x0040
        /*0014*/ 	.byte	0x00, 0xf5, 0x21, 0x00


	//----- nvinfo : EIATTR_KPARAM_INFO
	.align		4
.L_78:
        /*0018*/ 	.byte	0x04, 0x17
        /*001a*/ 	.short	(.L_80 - .L_79)
.L_79:
        /*001c*/ 	.word	0x00000000
        /*0020*/ 	.short	0x0008
        /*0022*/ 	.short	0x0038
        /*0024*/ 	.byte	0x00, 0xf5, 0x21, 0x00


	//----- nvinfo : EIATTR_KPARAM_INFO
	.align		4
.L_80:
        /*0028*/ 	.byte	0x04, 0x17
        /*002a*/ 	.short	(.L_82 - .L_81)
.L_81:
        /*002c*/ 	.word	0x00000000
        /*0030*/ 	.short	0x0007
        /*0032*/ 	.short	0x0030
        /*0034*/ 	.byte	0x00, 0xf5, 0x21, 0x00


	//----- nvinfo : EIATTR_KPARAM_INFO
	.align		4
.L_82:
        /*0038*/ 	.byte	0x04, 0x17
        /*003a*/ 	.short	(.L_84 - .L_83)
.L_83:
        /*003c*/ 	.word	0x00000000
        /*0040*/ 	.short	0x0006
        /*0042*/ 	.short	0x0028
        /*0044*/ 	.byte	0x00, 0xf5, 0x21, 0x00


	//----- nvinfo : EIATTR_KPARAM_INFO
	.align		4
.L_84:
        /*0048*/ 	.byte	0x04, 0x17
        /*004a*/ 	.short	(.L_86 - .L_85)
.L_85:
        /*004c*/ 	.word	0x00000000
        /*0050*/ 	.short	0x0005
        /*0052*/ 	.short	0x0020
        /*0054*/ 	.byte	0x00, 0xf5, 0x21, 0x00


	//----- nvinfo : EIATTR_KPARAM_INFO
	.align		4
.L_86:
        /*0058*/ 	.byte	0x04, 0x17
        /*005a*/ 	.short	(.L_88 - .L_87)
.L_87:
        /*005c*/ 	.word	0x00000000
        /*0060*/ 	.short	0x0004
        /*0062*/ 	.short	0x0018
        /*0064*/ 	.byte	0x00, 0xf5, 0x21, 0x00


	//----- nvinfo : EIATTR_KPARAM_INFO
	.align		4
.L_88:
        /*0068*/ 	.byte	0x04, 0x17
        /*006a*/ 	.short	(.L_90 - .L_89)
.L_89:
        /*006c*/ 	.word	0x00000000
        /*0070*/ 	.short	0x0003
        /*0072*/ 	.short	0x0010
        /*0074*/ 	.byte	0x00, 0xf5, 0x21, 0x00


	//----- nvinfo : EIATTR_KPARAM_INFO
	.align		4
.L_90:
        /*0078*/ 	.byte	0x04, 0x17
        /*007a*/ 	.short	(.L_92 - .L_91)
.L_91:
        /*007c*/ 	.word	0x00000000
        /*0080*/ 	.short	0x0002
        /*0082*/ 	.short	0x0008
        /*0084*/ 	.byte	0x00, 0xf5, 0x21, 0x00


	//----- nvinfo : EIATTR_KPARAM_INFO
	.align		4
.L_92:
        /*0088*/ 	.byte	0x04, 0x17
        /*008a*/ 	.short	(.L_94 - .L_93)
.L_93:
        /*008c*/ 	.word	0x00000000
        /*0090*/ 	.short	0x0001
        /*0092*/ 	.short	0x0004
        /*0094*/ 	.byte	0x00, 0xf0, 0x11, 0x00


	//----- nvinfo : EIATTR_KPARAM_INFO
	.align		4
.L_94:
        /*0098*/ 	.byte	0x04, 0x17
        /*009a*/ 	.short	(.L_96 - .L_95)
.L_95:
        /*009c*/ 	.word	0x00000000
        /*00a0*/ 	.short	0x0000
        /*00a2*/ 	.short	0x0000
        /*00a4*/ 	.byte	0x00, 0xf0, 0x11, 0x00


	//----- nvinfo : EIATTR_SPARSE_MMA_MASK
	.align		4
.L_96:
        /*00a8*/ 	.byte	0x03, 0x50
        /*00aa*/ 	.short	0x0000


	//----- nvinfo : EIATTR_MAXREG_COUNT
	.align		4
        /*00ac*/ 	.byte	0x03, 0x1b
        /*00ae*/ 	.short	0x00ff


	//----- nvinfo : EIATTR_NUM_BARRIERS
	.align		4
        /*00b0*/ 	.byte	0x02, 0x4c
        /*00b2*/ 	.byte	0x01
	.zero		1


	//----- nvinfo : EIATTR_MERCURY_ISA_VERSION
	.align		4
        /*00b4*/ 	.byte	0x03, 0x5f
        /*00b6*/ 	.short	0x0101


	//----- nvinfo : EIATTR_VRC_CTA_INIT_COUNT
	.align		4
        /*00b8*/ 	.byte	0x02, 0x4a
	.zero		1
	.zero		1


	//----- nvinfo : EIATTR_EXIT_INSTR_OFFSETS
	.align		4
        /*00bc*/ 	.byte	0x04, 0x1c
        /*00be*/ 	.short	(.L_98 - .L_97)


	//   ....[0]....
.L_97:
        /*00c0*/ 	.word	0x00001280


	//   ....[1]....
        /*00c4*/ 	.word	0x000014f0


	//----- nvinfo : EIATTR_CRS_STACK_SIZE
	.align		4
.L_98:
        /*00c8*/ 	.byte	0x04, 0x1e
        /*00ca*/ 	.short	(.L_100 - .L_99)
.L_99:
        /*00cc*/ 	.word	0x00000000


	//----- nvinfo : EIATTR_CBANK_PARAM_SIZE
	.align		4
.L_100:
        /*00d0*/ 	.byte	0x03, 0x19
        /*00d2*/ 	.short	0x0048


	//----- nvinfo : EIATTR_PARAM_CBANK
	.align		4
        /*00d4*/ 	.byte	0x04, 0x0a
        /*00d6*/ 	.short	(.L_102 - .L_101)
	.align		4
.L_101:
        /*00d8*/ 	.word	index@(.nv.constant0._Z8run_stepiiPdS_S_S_S_S_S_Pb)
        /*00dc*/ 	.short	0x0380
        /*00de*/ 	.short	0x0048


	//----- nvinfo : EIATTR_SW_WAR
	.align		4
.L_102:
        /*00e0*/ 	.byte	0x04, 0x36
        /*00e2*/ 	.short	(.L_104 - .L_103)
.L_103:
        /*00e4*/ 	.word	0x00000008
.L_104:


//--------------------- .nv.info._Z8set_massPdPbi --------------------------
	.section	.nv.info._Z8set_massPdPbi,"",@"SHT_CUDA_INFO"
	.sectionflags	@""
	.align	4


	//----- nvinfo : EIATTR_CUDA_API_VERSION
	.align		4
        /*0000*/ 	.byte	0x04, 0x37
        /*0002*/ 	.short	(.L_106 - .L_105)
.L_105:
        /*0004*/ 	.word	0x00000082


	//----- nvinfo : EIATTR_KPARAM_INFO
	.align		4
.L_106:
        /*0008*/ 	.byte	0x04, 0x17
        /*000a*/ 	.short	(.L_108 - .L_107)
.L_107:
        /*000c*/ 	.word	0x00000000
        /*0010*/ 	.short	0x0002
        /*0012*/ 	.short	0x0010
        /*0014*/ 	.byte	0x00, 0xf0, 0x11, 0x00


	//----- nvinfo : EIATTR_KPARAM_INFO
	.align		4
.L_108:
        /*0018*/ 	.byte	0x04, 0x17
        /*001a*/ 	.short	(.L_110 - .L_109)
.L_109:
        /*001c*/ 	.word	0x00000000
        /*0020*/ 	.short	0x0001
        /*0022*/ 	.short	0x0008
        /*0024*/ 	.byte	0x00, 0xf5, 0x21, 0x00


	//----- nvinfo : EIATTR_KPARAM_INFO
	.align		4
.L_110:
        /*0028*/ 	.byte	0x04, 0x17
        /*002a*/ 	.short	(.L_112 - .L_111)
.L_111:
        /*002c*/ 	.word	0x00000000
        /*0030*/ 	.short	0x0000
        /*0032*/ 	.short	0x0000
        /*0034*/ 	.byte	0x00, 0xf5, 0x21, 0x00


	//----- nvinfo : EIATTR_SPARSE_MMA_MASK
	.align		4
.L_112:
        /*0038*/ 	.byte	0x03, 0x50
        /*003a*/ 	.short	0x0000


	//----- nvinfo : EIATTR_MAXREG_COUNT
	.align		4
        /*003c*/ 	.byte	0x03, 0x1b
        /*003e*/ 	.short	0x00ff


	//----- nvinfo : EIATTR_MERCURY_ISA_VERSION
	.align		4
        /*0040*/ 	.byte	0x03, 0x5f
        /*0042*/ 	.short	0x0101


	//----- nvinfo : EIATTR_VRC_CTA_INIT_COUNT
	.align		4
        /*0044*/ 	.byte	0x02, 0x4a
	.zero		1
	.zero		1


	//----- nvinfo : EIATTR_EXIT_INSTR_OFFSETS
	.align		4
        /*0048*/ 	.byte	0x04, 0x1c
        /*004a*/ 	.short	(.L_114 - .L_113)


	//   ....[0]....
.L_113:
        /*004c*/ 	.word	0x00000070


	//   ....[1]....
        /*0050*/ 	.word	0x00000170


	//----- nvinfo : EIATTR_CRS_STACK_SIZE
	.align		4
.L_114:
        /*0054*/ 	.byte	0x04, 0x1e
        /*0056*/ 	.short	(.L_116 - .L_115)
.L_115:
        /*0058*/ 	.word	0x00000000


	//----- nvinfo : EIATTR_CBANK_PARAM_SIZE
	.align		4
.L_116:
        /*005c*/ 	.byte	0x03, 0x19
        /*005e*/ 	.short	0x0014


	//----- nvinfo : EIATTR_PARAM_CBANK
	.align		4
        /*0060*/ 	.byte	0x04, 0x0a
        /*0062*/ 	.short	(.L_118 - .L_117)
	.align		4
.L_117:
        /*0064*/ 	.word	index@(.nv.constant0._Z8set_massPdPbi)
        /*0068*/ 	.short	0x0380
        /*006a*/ 	.short	0x0014


	//----- nvinfo : EIATTR_SW_WAR
	.align		4
.L_118:
        /*006c*/ 	.byte	0x04, 0x36
        /*006e*/ 	.short	(.L_120 - .L_119)
.L_119:
        /*0070*/ 	.word	0x00000008
.L_120:


//--------------------- .nv.info._Z7p3_initv      --------------------------
	.section	.nv.info._Z7p3_initv,"",@"SHT_CUDA_INFO"
	.sectionflags	@""
	.align	4


	//----- nvinfo : EIATTR_CUDA_API_VERSION
	.align		4
        /*0000*/ 	.byte	0x04, 0x37
        /*0002*/ 	.short	(.L_122 - .L_121)
.L_121:
        /*0004*/ 	.word	0x00000082


	//----- nvinfo : EIATTR_SPARSE_MMA_MASK
	.align		4
.L_122:
        /*0008*/ 	.byte	0x03, 0x50
        /*000a*/ 	.short	0x0000


	//----- nvinfo : EIATTR_MAXREG_COUNT
	.align		4
        /*000c*/ 	.byte	0x03, 0x1b
        /*000e*/ 	.short	0x00ff


	//----- nvinfo : EIATTR_MERCURY_ISA_VERSION
	.align		4
        /*0010*/ 	.byte	0x03, 0x5f
        /*0012*/ 	.short	0x0101


	//----- nvinfo : EIATTR_VRC_CTA_INIT_COUNT
	.align		4
        /*0014*/ 	.byte	0x02, 0x4a
	.zero		1
	.zero		1


	//----- nvinfo : EIATTR_EXIT_INSTR_OFFSETS
	.align		4
        /*0018*/ 	.byte	0x04, 0x1c
        /*001a*/ 	.short	(.L_124 - .L_123)


	//   ....[0]....
.L_123:
        /*001c*/ 	.word	0x000000d0


	//----- nvinfo : EIATTR_SW_WAR
	.align		4
.L_124:
        /*0020*/ 	.byte	0x04, 0x36
        /*0022*/ 	.short	(.L_126 - .L_125)
.L_125:
        /*0024*/ 	.word	0x00000008
.L_126:


//--------------------- .nv.info._Z25calculate_target_distanceiiPdS_S_S_ --------------------------
	.section	.nv.info._Z25calculate_target_distanceiiPdS_S_S_,"",@"SHT_CUDA_INFO"
	.sectionflags	@""
	.align	4


	//----- nvinfo : EIATTR_CUDA_API_VERSION
	.align		4
        /*0000*/ 	.byte	0x04, 0x37
        /*0002*/ 	.short	(.L_128 - .L_127)
.L_127:
        /*0004*/ 	.word	0x00000082


	//----- nvinfo : EIATTR_KPARAM_INFO
	.align		4
.L_128:
        /*0008*/ 	.byte	0x04, 0x17
        /*000a*/ 	.short	(.L_130 - .L_129)
.L_129:
        /*000c*/ 	.word	0x00000000
        /*0010*/ 	.short	0x0005
        /*0012*/ 	.short	0x0020
        /*0014*/ 	.byte	0x00, 0xf5, 0x21, 0x00


	//----- nvinfo : EIATTR_KPARAM_INFO
	.align		4
.L_130:
        /*0018*/ 	.byte	0x04, 0x17
        /*001a*/ 	.short	(.L_132 - .L_131)
.L_131:
        /*001c*/ 	.word	0x00000000
        /*0020*/ 	.short	0x0004
        /*0022*/ 	.short	0x0018
        /*0024*/ 	.byte	0x00, 0xf5, 0x21, 0x00


	//----- nvinfo : EIATTR_KPARAM_INFO
	.align		4
.L_132:
        /*0028*/ 	.byte	0x04, 0x17
        /*002a*/ 	.short	(.L_134 - .L_133)
.L_133:
        /*002c*/ 	.word	0x00000000
        /*0030*/ 	.short	0x0003
        /*0032*/ 	.short	0x0010
        /*0034*/ 	.byte	0x00, 0xf5, 0x21, 0x00


	//----- nvinfo : EIATTR_KPARAM_INFO
	.align		4
.L_134:
        /*0038*/ 	.byte	0x04, 0x17
        /*003a*/ 	.short	(.L_136 - .L_135)
.L_135:
        /*003c*/ 	.word	0x00000000
        /*0040*/ 	.short	0x0002
        /*0042*/ 	.short	0x0008
        /*0044*/ 	.byte	0x00, 0xf5, 0x21, 0x00


	//----- nvinfo : EIATTR_KPARAM_INFO
	.align		4
.L_136:
        /*0048*/ 	.byte	0x04, 0x17
        /*004a*/ 	.short	(.L_138 - .L_137)
.L_137:
        /*004c*/ 	.word	0x00000000
        /*0050*/ 	.short	0x0001
        /*0052*/ 	.short	0x0004
        /*0054*/ 	.byte	0x00, 0xf0, 0x11, 0x00


	//----- nvinfo : EIATTR_KPARAM_INFO
	.align		4
.L_138:
        /*0058*/ 	.byte	0x04, 0x17
        /*005a*/ 	.short	(.L_140 - .L_139)
.L_139:
        /*005c*/ 	.word	0x00000000
        /*0060*/ 	.short	0x0000
        /*0062*/ 	.short	0x0000
        /*0064*/ 	.byte	0x00, 0xf0, 0x11, 0x00


	//----- nvinfo : EIATTR_SPARSE_MMA_MASK
	.align		4
.L_140:
        /*0068*/ 	.byte	0x03, 0x50
        /*006a*/ 	.short	0x0000


	//----- nvinfo : EIATTR_MAXREG_COUNT
	.align		4
        /*006c*/ 	.byte	0x03, 0x1b
        /*006e*/ 	.short	0x00ff


	//----- nvinfo : EIATTR_MERCURY_ISA_VERSION
	.align		4
        /*0070*/ 	.byte	0x03, 0x5f
        /*0072*/ 	.short	0x0101


	//----- nvinfo : EIATTR_VRC_CTA_INIT_COUNT
	.align		4
        /*0074*/ 	.byte	0x02, 0x4a
	.zero		1
	.zero		1


	//----- nvinfo : EIATTR_EXIT_INSTR_OFFSETS
	.align		4
        /*0078*/ 	.byte	0x04, 0x1c
        /*007a*/ 	.short	(.L_142 - .L_141)


	//   ....[0]....
.L_141:
        /*007c*/ 	.word	0x00000050


	//   ....[1]....
        /*0080*/ 	.word	0x00000390


	//   ....[2]....
        /*0084*/ 	.word	0x00000410


	//----- nvinfo : EIATTR_CRS_STACK_SIZE
	.align		4
.L_142:
        /*0088*/ 	.byte	0x04, 0x1e
        /*008a*/ 	.short	(.L_144 - .L_143)
.L_143:
        /*008c*/ 	.word	0x00000000


	//----- nvinfo : EIATTR_CBANK_PARAM_SIZE
	.align		4
.L_144:
        /*0090*/ 	.byte	0x03, 0x19
        /*0092*/ 	.short	0x0028


	//----- nvinfo : EIATTR_PARAM_CBANK
	.align		4
        /*0094*/ 	.byte	0x04, 0x0a
        /*0096*/ 	.short	(.L_146 - .L_145)
	.align		4
.L_145:
        /*0098*/ 	.word	index@(.nv.constant0._Z25calculate_target_distanceiiPdS_S_S_)
        /*009c*/ 	.short	0x0380
        /*009e*/ 	.short	0x0028


	//----- nvinfo : EIATTR_SW_WAR
	.align		4
.L_146:
        /*00a0*/ 	.byte	0x04, 0x36
        /*00a2*/ 	.short	(.L_148 - .L_147)
.L_147:
        /*00a4*/ 	.word	0x00000008
.L_148:


//--------------------- .nv.info._Z16calculate_hit_p3iiiPdS_S_ --------------------------
	.section	.nv.info._Z16calculate_hit_p3iiiPdS_S_,"",@"SHT_CUDA_INFO"
	.sectionflags	@""
	.align	4


	//----- nvinfo : EIATTR_CUDA_API_VERSION
	.align		4
        /*0000*/ 	.byte	0x04, 0x37
        /*0002*/ 	.short	(.L_150 - .L_149)
.L_149:
        /*0004*/ 	.word	0x00000082


	//----- nvinfo : EIATTR_KPARAM_INFO
	.align		4
.L_150:
        /*0008*/ 	.byte	0x04, 0x17
        /*000a*/ 	.short	(.L_152 - .L_151)
.L_151:
        /*000c*/ 	.word	0x00000000
        /*0010*/ 	.short	0x0005
        /*0012*/ 	.short	0x0020
        /*0014*/ 	.byte	0x00, 0xf5, 0x21, 0x00


	//----- nvinfo : EIATTR_KPARAM_INFO
	.align		4
.L_152:
        /*0018*/ 	.byte	0x04, 0x17
        /*001a*/ 	.short	(.L_154 - .L_153)
.L_153:
        /*001c*/ 	.word	0x00000000
        /*0020*/ 	.short	0x0004
        /*0022*/ 	.short	0x0018
        /*0024*/ 	.byte	0x00, 0xf5, 0x21, 0x00


	//----- nvinfo : EIATTR_KPARAM_INFO
	.align		4
.L_154:
        /*0028*/ 	.byte	0x04, 0x17
        /*002a*/ 	.short	(.L_156 - .L_155)
.L_155:
        /*002c*/ 	.word	0x00000000
        /*0030*/ 	.short	0x0003
        /*0032*/ 	.short	0x0010
        /*0034*/ 	.byte	0x00, 0xf5, 0x21, 0x00


	//----- nvinfo : EIATTR_KPARAM_INFO
	.align		4
.L_156:
        /*0038*/ 	.byte	0x04, 0x17
        /*003a*/ 	.short	(.L_158 - .L_157)
.L_157:
        /*003c*/ 	.word	0x00000000
        /*0040*/ 	.short	0x0002
        /*0042*/ 	.short	0x0008
        /*0044*/ 	.byte	0x00, 0xf0, 0x11, 0x00


	//----- nvinfo : EIATTR_KPARAM_INFO
	.align		4
.L_158:
        /*0048*/ 	.byte	0x04, 0x17
        /*004a*/ 	.short	(.L_160 - .L_159)
.L_159:
        /*004c*/ 	.word	0x00000000
        /*0050*/ 	.short	0x0001
        /*0052*/ 	.short	0x0004
        /*0054*/ 	.byte	0x00, 0xf0, 0x11, 0x00


	//----- nvinfo : EIATTR_KPARAM_INFO
	.align		4
.L_160:
        /*0058*/ 	.byte	0x04, 0x17
        /*005a*/ 	.short	(.L_162 - .L_161)
.L_161:
        /*005c*/ 	.word	0x00000000
        /*0060*/ 	.short	0x0000
        /*0062*/ 	.short	0x0000
        /*0064*/ 	.byte	0x00, 0xf0, 0x11, 0x00


	//----- nvinfo : EIATTR_SPARSE_MMA_MASK
	.align		4
.L_162:
        /*0068*/ 	.byte	0x03, 0x50
        /*006a*/ 	.short	0x0000


	//----- nvinfo : EIATTR_MAXREG_COUNT
	.align		4
        /*006c*/ 	.byte	0x03, 0x1b
        /*006e*/ 	.short	0x00ff


	//----- nvinfo : EIATTR_MERCURY_ISA_VERSION
	.align		4
        /*0070*/ 	.byte	0x03, 0x5f
        /*0072*/ 	.short	0x0101


	//----- nvinfo : EIATTR_VRC_CTA_INIT_COUNT
	.align		4
        /*0074*/ 	.byte	0x02, 0x4a
	.zero		1
	.zero		1


	//----- nvinfo : EIATTR_EXIT_INSTR_OFFSETS
	.align		4
        /*0078*/ 	.byte	0x04, 0x1c
        /*007a*/ 	.short	(.L_164 - .L_163)


	//   ....[0]....
.L_163:
        /*007c*/ 	.word	0x000002f0


	//   ....[1]....
        /*0080*/ 	.word	0x00000350


	//----- nvinfo : EIATTR_CRS_STACK_SIZE
	.align		4
.L_164:
        /*0084*/ 	.byte	0x04, 0x1e
        /*0086*/ 	.short	(.L_166 - .L_165)
.L_165:
        /*0088*/ 	.word	0x00000000


	//----- nvinfo : EIATTR_CBANK_PARAM_SIZE
	.align		4
.L_166:
        /*008c*/ 	.byte	0x03, 0x19
        /*008e*/ 	.short	0x0028


	//----- nvinfo : EIATTR_PARAM_CBANK
	.align		4
        /*0090*/ 	.byte	0x04, 0x0a
        /*0092*/ 	.short	(.L_168 - .L_167)
	.align		4
.L_167:
        /*0094*/ 	.word	index@(.nv.constant0._Z16calculate_hit_p3iiiPdS_S_)
        /*0098*/ 	.short	0x0380
        /*009a*/ 	.short	0x0028


	//----- nvinfo : EIATTR_SW_WAR
	.align		4
.L_168:
        /*009c*/ 	.byte	0x04, 0x36
        /*009e*/ 	.short	(.L_170 - .L_169)
.L_169:
        /*00a0*/ 	.word	0x00000008
.L_170:


//--------------------- .nv.info._Z13calculate_hitiiiPdS_S_ --------------------------
	.section	.nv.info._Z13calculate_hitiiiPdS_S_,"",@"SHT_CUDA_INFO"
	.sectionflags	@""
	.align	4


	//----- nvinfo : EIATTR_CUDA_API_VERSION
	.align		4
        /*0000*/ 	.byte	0x04, 0x37
        /*0002*/ 	.short	(.L_172 - .L_171)
.L_171:
        /*0004*/ 	.word	0x00000082


	//----- nvinfo : EIATTR_KPARAM_INFO
	.align		4
.L_172:
        /*0008*/ 	.byte	0x04, 0x17
        /*000a*/ 	.short	(.L_174 - .L_173)
.L_173:
        /*000c*/ 	.word	0x00000000
        /*0010*/ 	.short	0x0005
        /*0012*/ 	.short	0x0020
        /*0014*/ 	.byte	0x00, 0xf5, 0x21, 0x00


	//----- nvinfo : EIATTR_KPARAM_INFO
	.align		4
.L_174:
        /*0018*/ 	.byte	0x04, 0x17
        /*001a*/ 	.short	(.L_176 - .L_175)
.L_175:
        /*001c*/ 	.word	0x00000000
        /*0020*/ 	.short	0x0004
        /*0022*/ 	.short	0x0018
        /*0024*/ 	.byte	0x00, 0xf5, 0x21, 0x00


	//----- nvinfo : EIATTR_KPARAM_INFO
	.align		4
.L_176:
        /*0028*/ 	.byte	0x04, 0x17
        /*002a*/ 	.short	(.L_178 - .L_177)
.L_177:
        /*002c*/ 	.word	0x00000000
        /*0030*/ 	.short	0x0003
        /*0032*/ 	.short	0x0010
        /*0034*/ 	.byte	0x00, 0xf5, 0x21, 0x00


	//----- nvinfo : EIATTR_KPARAM_INFO
	.align		4
.L_178:
        /*0038*/ 	.byte	0x04, 0x17
        /*003a*/ 	.short	(.L_180 - .L_179)
.L_179:
        /*003c*/ 	.word	0x00000000
        /*0040*/ 	.short	0x0002
        /*0042*/ 	.short	0x0008
        /*0044*/ 	.byte	0x00, 0xf0, 0x11, 0x00


	//----- nvinfo : EIATTR_KPARAM_INFO
	.align		4
.L_180:
        /*0048*/ 	.byte	0x04, 0x17
        /*004a*/ 	.short	(.L_182 - .L_181)
.L_181:
        /*004c*/ 	.word	0x00000000
        /*0050*/ 	.short	0x0001
        /*0052*/ 	.short	0x0004
        /*0054*/ 	.byte	0x00, 0xf0, 0x11, 0x00


	//----- nvinfo : EIATTR_KPARAM_INFO
	.align		4
.L_182:
        /*0058*/ 	.byte	0x04, 0x17
        /*005a*/ 	.short	(.L_184 - .L_183)
.L_183:
        /*005c*/ 	.word	0x00000000
        /*0060*/ 	.short	0x0000
        /*0062*/ 	.short	0x0000
        /*0064*/ 	.byte	0x00, 0xf0, 0x11, 0x00


	//----- nvinfo : EIATTR_SPARSE_MMA_MASK
	.align		4
.L_184:
        /*0068*/ 	.byte	0x03, 0x50
        /*006a*/ 	.short	0x0000


	//----- nvinfo : EIATTR_MAXREG_COUNT
	.align		4
        /*006c*/ 	.byte	0x03, 0x1b
        /*006e*/ 	.short	0x00ff


	//----- nvinfo : EIATTR_MERCURY_ISA_VERSION
	.align		4
        /*0070*/ 	.byte	0x03, 0x5f
        /*0072*/ 	.short	0x0101


	//----- nvinfo : EIATTR_VRC_CTA_INIT_COUNT
	.align		4
        /*0074*/ 	.byte	0x02, 0x4a
	.zero		1
	.zero		1


	//----- nvinfo : EIATTR_EXIT_INSTR_OFFSETS
	.align		4
        /*0078*/ 	.byte	0x04, 0x1c
        /*007a*/ 	.short	(.L_186 - .L_185)


	//   ....[0]....
.L_185:
        /*007c*/ 	.word	0x000002f0


	//   ....[1]....
        /*0080*/ 	.word	0x00000350


	//----- nvinfo : EIATTR_CRS_STACK_SIZE
	.align		4
.L_186:
        /*0084*/ 	.byte	0x04, 0x1e
        /*0086*/ 	.short	(.L_188 - .L_187)
.L_187:
        /*0088*/ 	.word	0x00000000


	//----- nvinfo : EIATTR_CBANK_PARAM_SIZE
	.align		4
.L_188:
        /*008c*/ 	.byte	0x03, 0x19
        /*008e*/ 	.short	0x0028


	//----- nvinfo : EIATTR_PARAM_CBANK
	.align		4
        /*0090*/ 	.byte	0x04, 0x0a
        /*0092*/ 	.short	(.L_190 - .L_189)
	.align		4
.L_189:
        /*0094*/ 	.word	index@(.nv.constant0._Z13calculate_hitiiiPdS_S_)
        /*0098*/ 	.short	0x0380
        /*009a*/ 	.short	0x0028


	//----- nvinfo : EIATTR_SW_WAR
	.align		4
.L_190:
        /*009c*/ 	.byte	0x04, 0x36
        /*009e*/ 	.short	(.L_192 - .L_191)
.L_191:
        /*00a0*/ 	.word	0x00000008
.L_192:


//--------------------- .nv.info._Z22calculate_missile_costi --------------------------
	.section	.nv.info._Z22calculate_missile_costi,"",@"SHT_CUDA_INFO"
	.sectionflags	@""
	.align	4


	//----- nvinfo : EIATTR_CUDA_API_VERSION
	.align		4
        /*0000*/ 	.byte	0x04, 0x37
        /*0002*/ 	.short	(.L_194 - .L_193)
.L_193:
        /*0004*/ 	.word	0x00000082


	//----- nvinfo : EIATTR_KPARAM_INFO
	.align		4
.L_194:
        /*0008*/ 	.byte	0x04, 0x17
        /*000a*/ 	.short	(.L_196 - .L_195)
.L_195:
        /*000c*/ 	.word	0x00000000
        /*0010*/ 	.short	0x0000
        /*0012*/ 	.short	0x0000
        /*0014*/ 	.byte	0x00, 0xf0, 0x11, 0x00


	//----- nvinfo : EIATTR_SPARSE_MMA_MASK
	.align		4
.L_196:
        /*0018*/ 	.byte	0x03, 0x50
        /*001a*/ 	.short	0x0000


	//----- nvinfo : EIATTR_MAXREG_COUNT
	.align		4
        /*001c*/ 	.byte	0x03, 0x1b
        /*001e*/ 	.short	0x00ff


	//----- nvinfo : EIATTR_MERCURY_ISA_VERSION
	.align		4
        /*0020*/ 	.byte	0x03, 0x5f
        /*0022*/ 	.short	0x0101


	//----- nvinfo : EIATTR_VRC_CTA_INIT_COUNT
	.align		4
        /*0024*/ 	.byte	0x02, 0x4a
	.zero		1
	.zero		1


	//----- nvinfo : EIATTR_EXIT_INSTR_OFFSETS
	.align		4
        /*0028*/ 	.byte	0x04, 0x1c
        /*002a*/ 	.short	(.L_198 - .L_197)


	//   ....[0]....
.L_197:
        /*002c*/ 	.word	0x00000050


	//   ....[1]....
        /*0030*/ 	.word	0x00000110


	//   ....[2]....
        /*0034*/ 	.word	0x00000160


	//----- nvinfo : EIATTR_CBANK_PARAM_SIZE
	.align		4
.L_198:
        /*0038*/ 	.byte	0x03, 0x19
        /*003a*/ 	.short	0x0004


	//----- nvinfo : EIATTR_PARAM_CBANK
	.align		4
        /*003c*/ 	.byte	0x04, 0x0a
        /*003e*/ 	.short	(.L_200 - .L_199)
	.align		4
.L_199:
        /*0040*/ 	.word	index@(.nv.constant0._Z22calculate_missile_costi)
        /*0044*/ 	.short	0x0380
        /*0046*/ 	.short	0x0004


	//----- nvinfo : EIATTR_SW_WAR
	.align		4
.L_200:
        /*0048*/ 	.byte	0x04, 0x36
        /*004a*/ 	.short	(.L_202 - .L_201)
.L_201:
        /*004c*/ 	.word	0x00000008
.L_202:


//--------------------- .nv.info._Z13calculate_miniiPdS_S_ --------------------------
	.section	.nv.info._Z13calculate_miniiPdS_S_,"",@"SHT_CUDA_INFO"
	.sectionflags	@""
	.align	4


	//----- nvinfo : EIATTR_CUDA_API_VERSION
	.align		4
        /*0000*/ 	.byte	0x04, 0x37
        /*0002*/ 	.short	(.L_204 - .L_203)
.L_203:
        /*0004*/ 	.word	0x00000082


	//----- nvinfo : EIATTR_KPARAM_INFO
	.align		4
.L_204:
        /*0008*/ 	.byte	0x04, 0x17
        /*000a*/ 	.short	(.L_206 - .L_205)
.L_205:
        /*000c*/ 	.word	0x00000000
        /*0010*/ 	.short	0x0004
        /*0012*/ 	.short	0x0018
        /*0014*/ 	.byte	0x00, 0xf5, 0x21, 0x00


	//----- nvinfo : EIATTR_KPARAM_INFO
	.align		4
.L_206:
        /*0018*/ 	.byte	0x04, 0x17
        /*001a*/ 	.short	(.L_208 - .L_207)
.L_207:
        /*001c*/ 	.word	0x00000000
        /*0020*/ 	.short	0x0003
        /*0022*/ 	.short	0x0010
        /*0024*/ 	.byte	0x00, 0xf5, 0x21, 0x00


	//----- nvinfo : EIATTR_KPARAM_INFO
	.align		4
.L_208:
        /*0028*/ 	.byte	0x04, 0x17
        /*002a*/ 	.short	(.L_210 - .L_209)
.L_209:
        /*002c*/ 	.word	0x00000000
        /*0030*/ 	.short	0x0002
        /*0032*/ 	.short	0x0008
        /*0034*/ 	.byte	0x00, 0xf5, 0x21, 0x00


	//----- nvinfo : EIATTR_KPARAM_INFO
	.align		4
.L_210:
        /*0038*/ 	.byte	0x04, 0x17
        /*003a*/ 	.short	(.L_212 - .L_211)
.L_211:
        /*003c*/ 	.word	0x00000000
        /*0040*/ 	.short	0x0001
        /*0042*/ 	.short	0x0004
        /*0044*/ 	.byte	0x00, 0xf0, 0x11, 0x00


	//----- nvinfo : EIATTR_KPARAM_INFO
	.align		4
.L_212:
        /*0048*/ 	.byte	0x04, 0x17
        /*004a*/ 	.short	(.L_214 - .L_213)
.L_213:
        /*004c*/ 	.word	0x00000000
        /*0050*/ 	.short	0x0000
        /*0052*/ 	.short	0x0000
        /*0054*/ 	.byte	0x00, 0xf0, 0x11, 0x00


	//----- nvinfo : EIATTR_SPARSE_MMA_MASK
	.align		4
.L_214:
        /*0058*/ 	.byte	0x03, 0x50
        /*005a*/ 	.short	0x0000


	//----- nvinfo : EIATTR_MAXREG_COUNT
	.align		4
        /*005c*/ 	.byte	0x03, 0x1b
        /*005e*/ 	.short	0x00ff


	//----- nvinfo : EIATTR_MERCURY_ISA_VERSION
	.align		4
        /*0060*/ 	.byte	0x03, 0x5f
        /*0062*/ 	.short	0x0101


	//----- nvinfo : EIATTR_VRC_CTA_INIT_COUNT
	.align		4
        /*0064*/ 	.byte	0x02, 0x4a
	.zero		1
	.zero		1


	//----- nvinfo : EIATTR_EXIT_INSTR_OFFSETS
	.align		4
        /*0068*/ 	.byte	0x04, 0x1c
        /*006a*/ 	.short	(.L_216 - .L_215)


	//   ....[0]....
.L_215:
        /*006c*/ 	.word	0x00000350


	//----- nvinfo : EIATTR_CRS_STACK_SIZE
	.align		4
.L_216:
        /*0070*/ 	.byte	0x04, 0x1e
        /*0072*/ 	.short	(.L_218 - .L_217)
.L_217:
        /*0074*/ 	.word	0x00000000


	//----- nvinfo : EIATTR_CBANK_PARAM_SIZE
	.align		4
.L_218:
        /*0078*/ 	.byte	0x03, 0x19
        /*007a*/ 	.short	0x0020


	//----- nvinfo : EIATTR_PARAM_CBANK
	.align		4
        /*007c*/ 	.byte	0x04, 0x0a
        /*007e*/ 	.short	(.L_220 - .L_219)
	.align		4
.L_219:
        /*0080*/ 	.word	index@(.nv.constant0._Z13calculate_miniiPdS_S_)
        /*0084*/ 	.short	0x0380
        /*0086*/ 	.short	0x0020


	//----- nvinfo : EIATTR_SW_WAR
	.align		4
.L_220:
        /*0088*/ 	.byte	0x04, 0x36
        /*008a*/ 	.short	(.L_222 - .L_221)
.L_221:
        /*008c*/ 	.word	0x00000008
.L_222:


//--------------------- .nv.callgraph             --------------------------
	.section	.nv.callgraph,"",@"SHT_CUDA_CALLGRAPH"
	.align	4
	.sectionentsize	8
	.align		4
        /*0000*/ 	.word	0x00000000
	.align		4
        /*0004*/ 	.word	0xffffffff
	.align		4
        /*0008*/ 	.word	0x00000000
	.align		4
        /*000c*/ 	.word	0xfffffffe
	.align		4
        /*0010*/ 	.word	0x00000000
	.align		4
        /*0014*/ 	.word	0xfffffffd
	.align		4
        /*0018*/ 	.word	0x00000000
	.align		4
        /*001c*/ 	.word	0xfffffffc


//--------------------- .nv.constant4             --------------------------
	.section	.nv.constant4,"a",@progbits
	.align	8
	.align		8
.nv.constant4:
        /*0000*/ 	.dword	min_dist_gpu
	.align		8
        /*0008*/ 	.dword	target_distance_gpu
	.align		8
        /*0010*/ 	.dword	missel_travel_distance_gpu
	.align		8
        /*0018*/ 	.dword	time_gpu
	.align		8
        /*0020*/ 	.dword	missile_cost_gpu
	.align		8
        /*0028*/ 	.dword	is_hit_gpu
	.align		8
        /*0030*/ 	.dword	is_explode_gpu
	.align		8
        /*0038*/ 	.dword	is_saved_gpu
	.align		8
        /*0040*/ 	.dword	hit_time_step_gpu
	.align		8
        /*0048*/ 	.dword	hit_time_step_p3_gpu
	.align		8
        /*0050*/ 	.dword	gravity_device_id_gpu
	.align		8
        /*0058*/ 	.dword	__cudart_i2opi_d
	.align		8
        /*0060*/ 	.dword	__cudart_sin_cos_coeffs


//--------------------- .text._Z8run_stepiiPdS_S_S_S_S_S_Pb --------------------------
	.section	.text._Z8run_stepiiPdS_S_S_S_S_S_Pb,"ax",@progbits
	.align	128
        .global         _Z8run_stepiiPdS_S_S_S_S_S_Pb
        .type           _Z8run_stepiiPdS_S_S_S_S_S_Pb,@function
        .size           _Z8run_stepiiPdS_S_S_S_S_S_Pb,(.L_x_67 - _Z8run_stepiiPdS_S_S_S_S_S_Pb)
        .other          _Z8run_stepiiPdS_S_S_S_S_S_Pb,@"STO_CUDA_ENTRY STV_DEFAULT"
_Z8run_stepiiPdS_S_S_S_S_S_Pb:
.text._Z8run_stepiiPdS_S_S_S_S_S_Pb:
[----:B------:R-:W0:Y:S01]  /*0000*/  LDC R1, c[0x0][0x37c] ;  /* 0x0000df00ff017b82 */ /* 0x000e220000000800 */
[----:B------:R-:W1:Y:S01]  /*0010*/  S2R R9, SR_TID.X ;  /* 0x0000000000097919 */ /* 0x000e620000002100 */
[----:B------:R-:W2:Y:S01]  /*0020*/  LDCU UR4, c[0x0][0x384] ;  /* 0x00007080ff0477ac */ /* 0x000ea20008000800 */
[----:B0-----:R-:W-:Y:S01]  /*0030*/  VIADD R1, R1, 0xffffffd8 ;  /* 0xffffffd801017836 */ /* 0x001fe20000000000 */
[----:B------:R-:W2:Y:S01]  /*0040*/  S2R R8, SR_CTAID.X ;  /* 0x0000000000087919 */ /* 0x000ea20000002500 */
[----:B------:R-:W0:Y:S01]  /*0050*/  LDCU.64 UR6, c[0x0][0x358] ;  /* 0x00006b00ff0677ac */ /* 0x000e220008000a00 */
[----:B-1----:R-:W-:-:S13]  /*0060*/  ISETP.NE.AND P0, PT, R9, RZ, PT ;  /* 0x000000ff0900720c */ /* 0x002fda0003f05270 */
[----:B------:R-:W1:Y:S01]  /*0070*/  @!P0 S2R R3, SR_CgaCtaId ;  /* 0x0000000000038919 */ /* 0x000e620000008800 */
[----:B------:R-:W-:-:S04]  /*0080*/  @!P0 MOV R0, 0x400 ;  /* 0x0000040000008802 */ /* 0x000fc80000000f00 */
[----:B-1----:R-:W-:-:S05]  /*0090*/  @!P0 LEA R0, R3, R0, 0x18 ;  /* 0x0000000003008211 */ /* 0x002fca00078ec0ff */
[----:B------:R1:W-:Y:S04]  /*00a0*/  @!P0 STS.128 [R0], RZ ;  /* 0x000000ff00008388 */ /* 0x0003e80000000c00 */
[----:B------:R1:W-:Y:S01]  /*00b0*/  @!P0 STS.64 [R0+0x10], RZ ;  /* 0x000010ff00008388 */ /* 0x0003e20000000a00 */
[----:B------:R-:W-:Y:S01]  /*00c0*/  BAR.SYNC.DEFER_BLOCKING 0x0 ;  /* 0x0000000000007b1d */ /* 0x000fe20000010000 */
[----:B--2---:R-:W-:-:S13]  /*00d0*/  ISETP.GE.AND P0, PT, R8, UR4, PT ;  /* 0x0000000408007c0c */ /* 0x004fda000bf06270 */
[----:B01----:R-:W-:Y:S05]  /*00e0*/  @P0 BRA `(.L_x_0) ;  /* 0x0000001000580947 */ /* 0x003fea0003800000 */
[----:B------:R-:W0:Y:S01]  /*00f0*/  MUFU.RCP64H R3, 100 ;  /* 0x4059000000037908 */ /* 0x000e220000001800 */
[----:B------:R-:W-:Y:S01]  /*0100*/  IMAD.MOV.U32 R6, RZ, RZ, 0x0 ;  /* 0x00000000ff067424 */ /* 0x000fe200078e00ff */
[----:B------:R-:W1:Y:S01]  /*0110*/  LDCU UR4, c[0x0][0x380] ;  /* 0x00007000ff0477ac */ /* 0x000e620008000800 */
[----:B------:R-:W-:Y:S02]  /*0120*/  IMAD.MOV.U32 R7, RZ, RZ, 0x40590000 ;  /* 0x40590000ff077424 */ /* 0x000fe400078e00ff */
[----:B------:R-:W-:-:S06]  /*0130*/  IMAD.MOV.U32 R2, RZ, RZ, 0x1 ;  /* 0x00000001ff027424 */ /* 0x000fcc00078e00ff */
[----:B0-----:R-:W-:-:S08]  /*0140*/  DFMA R4, R2, -R6, 1 ;  /* 0x3ff000000204742b */ /* 0x001fd00000000806 */
[----:B------:R-:W-:-:S08]  /*0150*/  DFMA R4, R4, R4, R4 ;  /* 0x000000040404722b */ /* 0x000fd00000000004 */
[----:B------:R-:W-:Y:S02]  /*0160*/  DFMA R2, R2, R4, R2 ;  /* 0x000000040202722b */ /* 0x000fe40000000002 */
[----:B-1----:R-:W0:Y:S06]  /*0170*/  I2F.F64 R4, UR4 ;  /* 0x0000000400047d12 */ /* 0x002e2c0008201c00 */
[----:B------:R-:W-:-:S08]  /*0180*/  DFMA R6, R2, -R6, 1 ;  /* 0x3ff000000206742b */ /* 0x000fd00000000806 */
[----:B------:R-:W-:Y:S01]  /*0190*/  DFMA R2, R2, R6, R2 ;  /* 0x000000060202722b */ /* 0x000fe20000000002 */
[----:B0-----:R-:W-:-:S07]  /*01a0*/  FSETP.GEU.AND P1, PT, |R5|, 6.5827683646048100446e-37, PT ;  /* 0x036000000500780b */ /* 0x001fce0003f2e200 */
[----:B------:R-:W-:-:S08]  /*01b0*/  DMUL R6, R4, R2 ;  /* 0x0000000204067228 */ /* 0x000fd00000000000 */
[----:B------:R-:W-:-:S08]  /*01c0*/  DFMA R10, R6, -100, R4 ;  /* 0xc0590000060a782b */ /* 0x000fd00000000004 */
[----:B------:R-:W-:-:S10]  /*01d0*/  DFMA R2, R2, R10, R6 ;  /* 0x0000000a0202722b */ /* 0x000fd40000000006 */
[----:B------:R-:W-:-:S05]  /*01e0*/  FFMA R0, RZ, 3.390625, R3 ;  /* 0x40590000ff007823 */ /* 0x000fca0000000003 */
[----:B------:R-:W-:-:S13]  /*01f0*/  FSETP.GT.AND P0, PT, |R0|, 1.469367938527859385e-39, PT ;  /* 0x001000000000780b */ /* 0x000fda0003f04200 */
[----:B------:R-:W-:Y:S05]  /*0200*/  @P0 BRA P1, `(.L_x_1) ;  /* 0x0000000000200947 */ /* 0x000fea0000800000 */
[----:B------:R-:W-:Y:S01]  /*0210*/  IMAD.MOV.U32 R22, RZ, RZ, R4 ;  /* 0x000000ffff167224 */ /* 0x000fe200078e0004 */
[----:B------:R-:W-:Y:S01]  /*0220*/  MOV R38, 0x270 ;  /* 0x0000027000267802 */ /* 0x000fe20000000f00 */
[----:B------:R-:W-:Y:S02]  /*0230*/  IMAD.MOV.U32 R23, RZ, RZ, R5 ;  /* 0x000000ffff177224 */ /* 0x000fe400078e0005 */
[----:B------:R-:W-:Y:S02]  /*0240*/  IMAD.MOV.U32 R14, RZ, RZ, RZ ;  /* 0x000000ffff0e7224 */ /* 0x000fe400078e00ff */
[----:B------:R-:W-:-:S07]  /*0250*/  IMAD.MOV.U32 R15, RZ, RZ, 0x40590000 ;  /* 0x40590000ff0f7424 */ /* 0x000fce00078e00ff */
[----:B------:R-:W-:Y:S05]  /*0260*/  CALL.REL.NOINC `($__internal_0_$__cuda_sm20_div_rn_f64_full) ;  /* 0x0000001000a47944 */ /* 0x000fea0003c00000 */
[----:B------:R-:W-:Y:S02]  /*0270*/  IMAD.MOV.U32 R2, RZ, RZ, R22 ;  /* 0x000000ffff027224 */ /* 0x000fe400078e0016 */
[----:B------:R-:W-:-:S07]  /*0280*/  IMAD.MOV.U32 R3, RZ, RZ, R23 ;  /* 0x000000ffff037224 */ /* 0x000fce00078e0017 */
.L_x_1:
[----:B------:R-:W-:Y:S01]  /*0290*/  UMOV UR4, 0x6dc9c883 ;  /* 0x6dc9c88300047882 */ /* 0x000fe20000000000 */
[----:B------:R-:W-:Y:S01]  /*02a0*/  UMOV UR5, 0x3fe45f30 ;  /* 0x3fe45f3000057882 */ /* 0x000fe20000000000 */
[C---:B------:R-:W-:Y:S01]  /*02b0*/  DSETP.NEU.AND P0, PT, |R2|.reuse, +INF , PT ;  /* 0x7ff000000200742a */ /* 0x040fe20003f0d200 */
[----:B------:R-:W0:Y:S01]  /*02c0*/  LDCU UR8, c[0x0][0x360] ;  /* 0x00006c00ff0877ac */ /* 0x000e220008000800 */
[C---:B------:R-:W-:Y:S01]  /*02d0*/  DMUL R4, R2.reuse, UR4 ;  /* 0x0000000402047c28 */ /* 0x040fe20008000000 */
[----:B------:R-:W-:Y:S01]  /*02e0*/  UMOV UR4, 0x54442d18 ;  /* 0x54442d1800047882 */ /* 0x000fe20000000000 */
[----:B------:R-:W-:Y:S02]  /*02f0*/  UMOV UR5, 0x3ff921fb ;  /* 0x3ff921fb00057882 */ /* 0x000fe40000000000 */
[----:B------:R-:W-:Y:S01]  /*0300*/  DSETP.LTU.OR P2, PT, |R2|, 2.14748364800000000000e+09, !P0 ;  /* 0x41e000000200742a */ /* 0x000fe20004749600 */
[----:B------:R-:W1:Y:S05]  /*0310*/  LDCU UR9, c[0x0][0x370] ;  /* 0x00006e00ff0977ac */ /* 0x000e6a0008000800 */
[----:B------:R2:W3:Y:S02]  /*0320*/  F2I.F64 R4, R4 ;  /* 0x0000000400047311 */ /* 0x0004e40000301100 */
[----:B--2---:R-:W-:-:S06]  /*0330*/  IMAD.MOV.U32 R5, RZ, RZ, R8 ;  /* 0x000000ffff057224 */ /* 0x004fcc00078e0008 */
[----:B---3--:R2:W3:Y:S02]  /*0340*/  I2F.F64 R6, R4 ;  /* 0x0000000400067312 */ /* 0x0084e40000201c00 */
[----:B--2---:R-:W-:Y:S01]  /*0350*/  SEL R4, R4, RZ, P0 ;  /* 0x000000ff04047207 */ /* 0x004fe20000000000 */
[----:B---3--:R-:W-:Y:S01]  /*0360*/  DFMA R10, R6, -UR4, R2 ;  /* 0x80000004060a7c2b */ /* 0x008fe20008000002 */
[----:B------:R-:W-:Y:S01]  /*0370*/  UMOV UR4, 0x33145c00 ;  /* 0x33145c0000047882 */ /* 0x000fe20000000000 */
[----:B------:R-:W-:-:S06]  /*0380*/  UMOV UR5, 0x3c91a626 ;  /* 0x3c91a62600057882 */ /* 0x000fcc0000000000 */
[----:B------:R-:W-:Y:S01]  /*0390*/  DFMA R10, R6, -UR4, R10 ;  /* 0x80000004060a7c2b */ /* 0x000fe2000800000a */
[----:B------:R-:W-:Y:S01]  /*03a0*/  UMOV UR4, 0x252049c0 ;  /* 0x252049c000047882 */ /* 0x000fe20000000000 */
[----:B------:R-:W-:-:S06]  /*03b0*/  UMOV UR5, 0x397b839a ;  /* 0x397b839a00057882 */ /* 0x000fcc0000000000 */
[----:B------:R-:W-:Y:S02]  /*03c0*/  DFMA R10, R6, -UR4, R10 ;  /* 0x80000004060a7c2b */ /* 0x000fe4000800000a */
[----:B------:R-:W-:-:S10]  /*03d0*/  DMUL R6, RZ, R2 ;  /* 0x00000002ff067228 */ /* 0x000fd40000000000 */
[----:B------:R-:W-:Y:S02]  /*03e0*/  FSEL R6, R6, R10, !P0 ;  /* 0x0000000a06067208 */ /* 0x000fe40004000000 */
[----:B01----:R-:W-:-:S07]  /*03f0*/  FSEL R7, R7, R11, !P0 ;  /* 0x0000000b07077208 */ /* 0x003fce0004000000 */
.L_x_26:
[----:B------:R-:W0:Y:S01]  /*0400*/  LDCU UR4, c[0x0][0x384] ;  /* 0x00007080ff0477ac */ /* 0x000e220008000800 */
[----:B------:R-:W-:Y:S01]  /*0410*/  BSSY B1, `(.L_x_2) ;  /* 0x00000e0000017945 */ /* 0x000fe20003800000 */
[----:B0-----:R-:W-:-:S05]  /*0420*/  IMAD.U32 R12, RZ, RZ, UR4 ;  /* 0x00000004ff0c7e24 */ /* 0x001fca000f8e00ff */
[----:B------:R-:W-:-:S13]  /*0430*/  ISETP.GE.U32.AND P0, PT, R9, R12, PT ;  /* 0x0000000c0900720c */ /* 0x000fda0003f06070 */
[----:B------:R-:W-:Y:S05]  /*0440*/  @P0 BRA `(.L_x_3) ;  /* 0x0000000c00700947 */ /* 0x000fea0003800000 */
[----:B------:R-:W0:Y:S01]  /*0450*/  LDC.64 R10, c[0x0][0x388] ;  /* 0x0000e200ff0a7b82 */ /* 0x000e220000000a00 */
[----:B------:R-:W-:-:S07]  /*0460*/  IMAD.MOV.U32 R0, RZ, RZ, R9 ;  /* 0x000000ffff007224 */ /* 0x000fce00078e0009 */
[----:B------:R-:W1:Y:S08]  /*0470*/  LDC.64 R24, c[0x0][0x390] ;  /* 0x0000e400ff187b82 */ /* 0x000e700000000a00 */
[----:B------:R-:W2:Y:S01]  /*0480*/  LDC.64 R26, c[0x0][0x398] ;  /* 0x0000e600ff1a7b82 */ /* 0x000ea20000000a00 */
[----:B0-----:R-:W-:-:S04]  /*0490*/  IMAD.WIDE R10, R5, 0x8, R10 ;  /* 0x00000008050a7825 */ /* 0x001fc800078e020a */
[----:B-1----:R-:W-:-:S04]  /*04a0*/  IMAD.WIDE R24, R5, 0x8, R24 ;  /* 0x0000000805187825 */ /* 0x002fc800078e0218 */
[----:B--2---:R-:W-:-:S07]  /*04b0*/  IMAD.WIDE R26, R5, 0x8, R26 ;  /* 0x00000008051a7825 */ /* 0x004fce00078e021a */
.L_x_25:
[----:B------:R-:W-:Y:S01]  /*04c0*/  ISETP.NE.AND P0, PT, R5, R0, PT ;  /* 0x000000000500720c */ /* 0x000fe20003f05270 */
[----:B------:R-:W-:Y:S05]  /*04d0*/  YIELD ;  /* 0x0000000000007946 */ /* 0x000fea0003800000 */
[----:B------:R-:W-:Y:S07]  /*04e0*/  BSSY.RECONVERGENT B0, `(.L_x_4) ;  /* 0x00000cd000007945 */ /* 0x000fee0003800200 */
[----:B------:R-:W-:Y:S05]  /*04f0*/  @!P0 BRA `(.L_x_5) ;  /* 0x0000000c002c8947 */ /* 0x000fea0003800000 */
[----:B------:R-:W0:Y:S01]  /*0500*/  LDCU.64 UR4, c[0x0][0x3c0] ;  /* 0x00007800ff0477ac */ /* 0x000e220008000a00 */
[----:B------:R-:W1:Y:S01]  /*0510*/  LDC.64 R28, c[0x0][0x3b8] ;  /* 0x0000ee00ff1c7b82 */ /* 0x000e620000000a00 */
[----:B0-----:R-:W-:-:S04]  /*0520*/  IADD3 R12, P0, PT, R0, UR4, RZ ;  /* 0x00000004000c7c10 */ /* 0x001fc8000ff1e0ff */
[----:B------:R-:W-:-:S05]  /*0530*/  LEA.HI.X.SX32 R13, R0, UR5, 0x1, P0 ;  /* 0x00000005000d7c11 */ /* 0x000fca00080f0eff */
[----:B------:R-:W2:Y:S01]  /*0540*/  LDG.E.U8 R12, desc[UR6][R12.64] ;  /* 0x000000060c0c7981 */ /* 0x000ea2000c1e1100 */
[----:B-1----:R-:W-:-:S06]  /*0550*/  IMAD.WIDE R28, R0, 0x8, R28 ;  /* 0x00000008001c7825 */ /* 0x002fcc00078e021c */
[----:B------:R-:W5:Y:S01]  /*0560*/  LDG.E.64 R28, desc[UR6][R28.64] ;  /* 0x000000061c1c7981 */ /* 0x000f62000c1e1b00 */
[----:B------:R-:W-:Y:S01]  /*0570*/  BSSY.RECONVERGENT B3, `(.L_x_6) ;  /* 0x000002d000037945 */ /* 0x000fe20003800200 */
[----:B--2---:R-:W-:-:S13]  /*0580*/  ISETP.NE.AND P0, PT, R12, RZ, PT ;  /* 0x000000ff0c00720c */ /* 0x004fda0003f05270 */
[----:B------:R-:W-:Y:S05]  /*0590*/  @!P0 BRA `(.L_x_7) ;  /* 0x0000000000a88947 */ /* 0x000fea0003800000 */
[----:B------:R-:W-:Y:S01]  /*05a0*/  BSSY.RECONVERGENT B2, `(.L_x_8) ;  /* 0x000000a000027945 */ /* 0x000fe20003800200 */
[----:B------:R-:W-:Y:S02]  /*05b0*/  IMAD.MOV.U32 R34, RZ, RZ, R4 ;  /* 0x000000ffff227224 */ /* 0x000fe400078e0004 */
[----:B------:R-:W-:Y:S02]  /*05c0*/  IMAD.MOV.U32 R30, RZ, RZ, R6 ;  /* 0x000000ffff1e7224 */ /* 0x000fe400078e0006 */
[----:B------:R-:W-:Y:S01]  /*05d0*/  IMAD.MOV.U32 R31, RZ, RZ, R7 ;  /* 0x000000ffff1f7224 */ /* 0x000fe200078e0007 */
[----:B------:R-:W-:Y:S06]  /*05e0*/  @P2 BRA `(.L_x_9) ;  /* 0x0000000000142947 */ /* 0x000fec0003800000 */
[----:B------:R-:W-:Y:S01]  /*05f0*/  IMAD.MOV.U32 R12, RZ, RZ, R2 ;  /* 0x000000ffff0c7224 */ /* 0x000fe200078e0002 */
[----:B------:R-:W-:Y:S01]  /*0600*/  MOV R22, 0x630 ;  /* 0x0000063000167802 */ /* 0x000fe20000000f00 */
[----:B------:R-:W-:-:S07]  /*0610*/  IMAD.MOV.U32 R30, RZ, RZ, R3 ;  /* 0x000000ffff1e7224 */ /* 0x000fce00078e0003 */
[----:B-----5:R-:W-:Y:S05]  /*0620*/  CALL.REL.NOINC `($_Z8run_stepiiPdS_S_S_S_S_S_Pb$__internal_trig_reduction_slowpathd) ;  /* 0x0000001c00c47944 */ /* 0x020fea0003c00000 */
[----:B------:R-:W-:-:S07]  /*0630*/  IMAD.MOV.U32 R34, RZ, RZ, R14 ;  /* 0x000000ffff227224 */ /* 0x000fce00078e000e */
.L_x_9:
[----:B------:R-:W-:Y:S05]  /*0640*/  BSYNC.RECONVERGENT B2 ;  /* 0x0000000000027941 */ /* 0x000fea0003800200 */
.L_x_8:
[----:B------:R-:W0:Y:S01]  /*0650*/  LDCU.64 UR4, c[0x4][0x60] ;  /* 0x01000c00ff0477ac */ /* 0x000e220008000a00 */
[----:B------:R-:W-:-:S05]  /*0660*/  IMAD.SHL.U32 R12, R34, 0x40, RZ ;  /* 0x00000040220c7824 */ /* 0x000fca00078e00ff */
[----:B------:R-:W-:-:S04]  /*0670*/  LOP3.LUT R12, R12, 0x40, RZ, 0xc0, !PT ;  /* 0x000000400c0c7812 */ /* 0x000fc800078ec0ff */
[----:B0-----:R-:W-:-:S05]  /*0680*/  IADD3 R38, P0, PT, R12, UR4, RZ ;  /* 0x000000040c267c10 */ /* 0x001fca000ff1e0ff */
[----:B------:R-:W-:-:S05]  /*0690*/  IMAD.X R39, RZ, RZ, UR5, P0 ;  /* 0x00000005ff277e24 */ /* 0x000fca00080e06ff */
[----:B------:R-:W2:Y:S04]  /*06a0*/  LDG.E.128.CONSTANT R12, desc[UR6][R38.64] ;  /* 0x00000006260c7981 */ /* 0x000ea8000c1e9d00 */
[----:B------:R-:W3:Y:S04]  /*06b0*/  LDG.E.128.CONSTANT R16, desc[UR6][R38.64+0x10] ;  /* 0x0000100626107981 */ /* 0x000ee8000c1e9d00 */
[----:B------:R-:W4:Y:S01]  /*06c0*/  LDG.E.128.CONSTANT R20, desc[UR6][R38.64+0x20] ;  /* 0x0000200626147981 */ /* 0x000f22000c1e9d00 */
[----:B------:R-:W-:Y:S01]  /*06d0*/  LOP3.LUT R32, R34, 0x1, RZ, 0xc0, !PT ;  /* 0x0000000122207812 */ /* 0x000fe200078ec0ff */
[----:B------:R-:W-:-:S02]  /*06e0*/  IMAD.MOV.U32 R36, RZ, RZ, 0x20fd8164 ;  /* 0x20fd8164ff247424 */ /* 0x000fc400078e00ff */
[----:B------:R-:W-:Y:S01]  /*06f0*/  IMAD.MOV.U32 R35, RZ, RZ, 0x3da8ff83 ;  /* 0x3da8ff83ff237424 */ /* 0x000fe200078e00ff */
[----:B------:R-:W-:Y:S01]  /*0700*/  ISETP.NE.U32.AND P0, PT, R32, 0x1, PT ;  /* 0x000000012000780c */ /* 0x000fe20003f05070 */
[----:B------:R-:W-:-:S03]  /*0710*/  DMUL R32, R30, R30 ;  /* 0x0000001e1e207228 */ /* 0x000fc60000000000 */
[----:B------:R-:W-:Y:S02]  /*0720*/  FSEL R36, R36, -8.06006814911005101289e+34, !P0 ;  /* 0xf9785eba24247808 */ /* 0x000fe40004000000 */
[----:B------:R-:W-:-:S06]  /*0730*/  FSEL R37, -R35, 0.11223486810922622681, !P0 ;  /* 0x3de5db6523257808 */ /* 0x000fcc0004000100 */
[----:B--2---:R-:W-:-:S08]  /*0740*/  DFMA R12, R32, R36, R12 ;  /* 0x00000024200c722b */ /* 0x004fd0000000000c */
[----:B------:R-:W-:-:S08]  /*0750*/  DFMA R12, R32, R12, R14 ;  /* 0x0000000c200c722b */ /* 0x000fd0000000000e */
[----:B---3--:R-:W-:-:S08]  /*0760*/  DFMA R12, R32, R12, R16 ;  /* 0x0000000c200c722b */ /* 0x008fd00000000010 */
[----:B------:R-:W-:-:S08]  /*0770*/  DFMA R12, R32, R12, R18 ;  /* 0x0000000c200c722b */ /* 0x000fd00000000012 */
[----:B----4-:R-:W-:-:S08]  /*0780*/  DFMA R12, R32, R12, R20 ;  /* 0x0000000c200c722b */ /* 0x010fd00000000014 */
[----:B------:R-:W-:-:S08]  /*0790*/  DFMA R12, R32, R12, R22 ;  /* 0x0000000c200c722b */ /* 0x000fd00000000016 */
[----:B------:R-:W-:Y:S02]  /*07a0*/  DFMA R14, R12, R30, R30 ;  /* 0x0000001e0c0e722b */ /* 0x000fe4000000001e */
[----:B------:R-:W-:-:S10]  /*07b0*/  DFMA R12, R32, R12, 1 ;  /* 0x3ff00000200c742b */ /* 0x000fd4000000000c */
[----:B------:R-:W-:Y:S02]  /*07c0*/  FSEL R16, R12, R14, !P0 ;  /* 0x0000000e0c107208 */ /* 0x000fe40004000000 */
[----:B------:R-:W-:Y:S01]  /*07d0*/  FSEL R17, R13, R15, !P0 ;  /* 0x0000000f0d117208 */ /* 0x000fe20004000000 */
[----:B-----5:R-:W-:Y:S01]  /*07e0*/  DMUL R14, R28, 0.5 ;  /* 0x3fe000001c0e7828 */ /* 0x020fe20000000000 */
[----:B------:R-:W-:-:S04]  /*07f0*/  LOP3.LUT P0, RZ, R34, 0x2, RZ, 0xc0, !PT ;  /* 0x0000000222ff7812 */ /* 0x000fc8000780c0ff */
[----:B------:R-:W-:-:S10]  /*0800*/  DADD R12, RZ, -R16 ;  /* 0x00000000ff0c7229 */ /* 0x000fd40000000810 */
[----:B------:R-:W-:Y:S02]  /*0810*/  FSEL R12, R16, R12, !P0 ;  /* 0x0000000c100c7208 */ /* 0x000fe40004000000 */
[----:B------:R-:W-:-:S06]  /*0820*/  FSEL R13, R17, R13, !P0 ;  /* 0x0000000d110d7208 */ /* 0x000fcc0004000000 */
[----:B------:R-:W-:-:S11]  /*0830*/  DFMA R28, R14, |R12|, R28 ;  /* 0x4000000c0e1c722b */ /* 0x000fd6000000001c */
.L_x_7:
[----:B------:R-:W-:Y:S05]  /*0840*/  BSYNC.RECONVERGENT B3 ;  /* 0x0000000000037941 */ /* 0x000fea0003800200 */
.L_x_6:
[----:B------:R-:W0:Y:S01]  /*0850*/  LDC.64 R20, c[0x0][0x390] ;  /* 0x0000e400ff147b82 */ /* 0x000e220000000a00 */
[----:B------:R-:W2:Y:S04]  /*0860*/  LDG.E.64 R18, desc[UR6][R24.64] ;  /* 0x0000000618127981 */ /* 0x000ea8000c1e1b00 */
[----:B------:R-:W3:Y:S03]  /*0870*/  LDG.E.64 R16, desc[UR6][R10.64] ;  /* 0x000000060a107981 */ /* 0x000ee6000c1e1b00 */
[----:B------:R-:W1:Y:S01]  /*0880*/  LDC.64 R14, c[0x0][0x388] ;  /* 0x0000e200ff0e7b82 */ /* 0x000e620000000a00 */
[----:B------:R-:W4:Y:S07]  /*0890*/  LDG.E.64 R30, desc[UR6][R26.64] ;  /* 0x000000061a1e7981 */ /* 0x000f2e000c1e1b00 */
[----:B------:R-:W1:Y:S01]  /*08a0*/  LDC.64 R22, c[0x0][0x398] ;  /* 0x0000e600ff167b82 */ /* 0x000e620000000a00 */
[----:B0-----:R-:W-:-:S06]  /*08b0*/  IMAD.WIDE R20, R0, 0x8, R20 ;  /* 0x0000000800147825 */ /* 0x001fcc00078e0214 */
[----:B------:R-:W2:Y:S01]  /*08c0*/  LDG.E.64 R20, desc[UR6][R20.64] ;  /* 0x0000000614147981 */ /* 0x000ea2000c1e1b00 */
[----:B-1----:R-:W-:-:S05]  /*08d0*/  IMAD.WIDE R14, R0, 0x8, R14 ;  /* 0x00000008000e7825 */ /* 0x002fca00078e020e */
[----:B------:R-:W3:Y:S01]  /*08e0*/  LDG.E.64 R12, desc[UR6][R14.64] ;  /* 0x000000060e0c7981 */ /* 0x000ee2000c1e1b00 */
[----:B------:R-:W-:-:S06]  /*08f0*/  IMAD.WIDE R22, R0, 0x8, R22 ;  /* 0x0000000800167825 */ /* 0x000fcc00078e0216 */
[----:B------:R-:W4:Y:S01]  /*0900*/  LDG.E.64 R22, desc[UR6][R22.64] ;  /* 0x0000000616167981 */ /* 0x000f22000c1e1b00 */
[----:B------:R-:W-:Y:S01]  /*0910*/  UMOV UR4, 0xa0b5ed8d ;  /* 0xa0b5ed8d00047882 */ /* 0x000fe20000000000 */
[----:B------:R-:W-:Y:S01]  /*0920*/  UMOV UR5, 0x3eb0c6f7 ;  /* 0x3eb0c6f700057882 */ /* 0x000fe20000000000 */
[----:B------:R-:W-:Y:S01]  /*0930*/  BSSY.RECONVERGENT B2, `(.L_x_10) ;  /* 0x0000011000027945 */ /* 0x000fe20003800200 */
[----:B--2---:R-:W-:Y:S02]  /*0940*/  DADD R18, R20, -R18 ;  /* 0x0000000014127229 */ /* 0x004fe40000000812 */
[----:B---3--:R-:W-:-:S06]  /*0950*/  DADD R12, R12, -R16 ;  /* 0x000000000c0c7229 */ /* 0x008fcc0000000810 */
[----:B------:R-:W-:Y:S02]  /*0960*/  DMUL R32, R18, R18 ;  /* 0x0000001212207228 */ /* 0x000fe40000000000 */
[----:B----4-:R-:W-:-:S06]  /*0970*/  DADD R16, R22, -R30 ;  /* 0x0000000016107229 */ /* 0x010fcc000000081e */
[----:B------:R-:W-:-:S08]  /*0980*/  DFMA R32, R12, R12, R32 ;  /* 0x0000000c0c20722b */ /* 0x000fd00000000020 */
[----:B------:R-:W-:-:S08]  /*0990*/  DFMA R32, R16, R16, R32 ;  /* 0x000000101020722b */ /* 0x000fd00000000020 */
[----:B------:R-:W-:-:S08]  /*09a0*/  DADD R14, R32, UR4 ;  /* 0x00000004200e7e29 */ /* 0x000fd00008000000 */
[----:B------:R-:W-:-:S14]  /*09b0*/  DSETP.NEU.AND P0, PT, R14, RZ, PT ;  /* 0x000000ff0e00722a */ /* 0x000fdc0003f0d000 */
[----:B------:R-:W-:Y:S01]  /*09c0*/  @!P0 CS2R R20, SRZ ;  /* 0x0000000000148805 */ /* 0x000fe2000001ff00 */
[----:B------:R-:W-:Y:S06]  /*09d0*/  @!P0 BRA `(.L_x_11) ;  /* 0x0000000000188947 */ /* 0x000fec0003800000 */
[----:B------:R-:W-:Y:S01]  /*09e0*/  DADD R34, -RZ, |R14| ;  /* 0x00000000ff227229 */ /* 0x000fe2000000050e */
[----:B------:R-:W-:-:S10]  /*09f0*/  MOV R42, 0xa10 ;  /* 0x00000a10002a7802 */ /* 0x000fd40000000f00 */
[----:B-----5:R-:W-:Y:S05]  /*0a00*/  CALL.REL.NOINC `($_Z8run_stepiiPdS_S_S_S_S_S_Pb$__internal_accurate_pow) ;  /* 0x00000010002c7944 */ /* 0x020fea0003c00000 */
[----:B------:R-:W-:-:S04]  /*0a10*/  ISETP.GE.AND P0, PT, R15, RZ, PT ;  /* 0x000000ff0f00720c */ /* 0x000fc80003f06270 */
[----:B------:R-:W-:Y:S02]  /*0a20*/  FSEL R20, R20, RZ, P0 ;  /* 0x000000ff14147208 */ /* 0x000fe40000000000 */
[----:B------:R-:W-:-:S07]  /*0a30*/  FSEL R21, R30, -QNAN , P0 ;  /* 0xfff800001e157808 */ /* 0x000fce0000000000 */
.L_x_11:
[----:B------:R-:W-:Y:S05]  /*0a40*/  BSYNC.RECONVERGENT B2 ;  /* 0x0000000000027941 */ /* 0x000fea0003800200 */
.L_x_10:
[C---:B------:R-:W-:Y:S01]  /*0a50*/  DADD R22, R14.reuse, 1.5 ;  /* 0x3ff800000e167429 */ /* 0x040fe20000000000 */
[----:B------:R-:W-:Y:S01]  /*0a60*/  BSSY.RECONVERGENT B2, `(.L_x_12) ;  /* 0x000000b000027945 */ /* 0x000fe20003800200 */
[----:B------:R-:W-:-:S08]  /*0a70*/  DSETP.NEU.AND P1, PT, R14, 1, PT ;  /* 0x3ff000000e00742a */ /* 0x000fd00003f2d000 */
[----:B------:R-:W-:-:S04]  /*0a80*/  LOP3.LUT R22, R23, 0x7ff00000, RZ, 0xc0, !PT ;  /* 0x7ff0000017167812 */ /* 0x000fc800078ec0ff */
[----:B------:R-:W-:-:S13]  /*0a90*/  ISETP.NE.AND P0, PT, R22, 0x7ff00000, PT ;  /* 0x7ff000001600780c */ /* 0x000fda0003f05270 */
[----:B------:R-:W-:Y:S05]  /*0aa0*/  @P0 BRA `(.L_x_13) ;  /* 0x0000000000180947 */ /* 0x000fea0003800000 */
[----:B------:R-:W-:-:S14]  /*0ab0*/  DSETP.NAN.AND P0, PT, R14, R14, PT ;  /* 0x0000000e0e00722a */ /* 0x000fdc0003f08000 */
[----:B------:R-:W-:Y:S01]  /*0ac0*/  @P0 DADD R20, R14, 1.5 ;  /* 0x3ff800000e140429 */ /* 0x000fe20000000000 */
[----:B------:R-:W-:Y:S10]  /*0ad0*/  @P0 BRA `(.L_x_13) ;  /* 0x00000000000c0947 */ /* 0x000ff40003800000 */
[----:B------:R-:W-:-:S14]  /*0ae0*/  DSETP.NEU.AND P0, PT, R14, +INF , PT ;  /* 0x7ff000000e00742a */ /* 0x000fdc0003f0d000 */
[----:B------:R-:W-:Y:S02]  /*0af0*/  @!P0 IMAD.MOV.U32 R20, RZ, RZ, 0x0 ;  /* 0x00000000ff148424 */ /* 0x000fe400078e00ff */
[----:B------:R-:W-:-:S07]  /*0b00*/  @!P0 IMAD.MOV.U32 R21, RZ, RZ, 0x7ff00000 ;  /* 0x7ff00000ff158424 */ /* 0x000fce00078e00ff */
.L_x_13:
[----:B------:R-:W-:Y:S05]  /*0b10*/  BSYNC.RECONVERGENT B2 ;  /* 0x0000000000027941 */ /* 0x000fea0003800200 */
.L_x_12:
[----:B------:R-:W-:Y:S01]  /*0b20*/  FSEL R21, R21, 1.875, P1 ;  /* 0x3ff0000015157808 */ /* 0x000fe20000800000 */
[----:B------:R-:W-:Y:S01]  /*0b30*/  IMAD.MOV.U32 R14, RZ, RZ, 0x1 ;  /* 0x00000001ff0e7424 */ /* 0x000fe200078e00ff */
[----:B------:R-:W-:Y:S01]  /*0b40*/  FSEL R20, R20, RZ, P1 ;  /* 0x000000ff14147208 */ /* 0x000fe20000800000 */
[----:B------:R-:W-:Y:S01]  /*0b50*/  UMOV UR4, 0xf4deae16 ;  /* 0xf4deae1600047882 */ /* 0x000fe20000000000 */
[----:B------:R-:W0:Y:S01]  /*0b60*/  MUFU.RCP64H R15, R21 ;  /* 0x00000015000f7308 */ /* 0x000e220000001800 */
[----:B------:R-:W-:Y:S01]  /*0b70*/  UMOV UR5, 0x3dd25868 ;  /* 0x3dd2586800057882 */ /* 0x000fe20000000000 */
[----:B------:R-:W-:Y:S01]  /*0b80*/  BSSY.RECONVERGENT B2, `(.L_x_14) ;  /* 0x0000015000027945 */ /* 0x000fe20003800200 */
[----:B-----5:R-:W-:-:S08]  /*0b90*/  DMUL R28, R28, UR4 ;  /* 0x000000041c1c7c28 */ /* 0x020fd00008000000 */
[----:B------:R-:W-:Y:S02]  /*0ba0*/  DMUL R12, R12, R28 ;  /* 0x0000001c0c0c7228 */ /* 0x000fe40000000000 */
[----:B0-----:R-:W-:-:S08]  /*0bb0*/  DFMA R22, -R20, R14, 1 ;  /* 0x3ff000001416742b */ /* 0x001fd0000000010e */
[----:B------:R-:W-:Y:S01]  /*0bc0*/  FSETP.GEU.AND P1, PT, |R13|, 6.5827683646048100446e-37, PT ;  /* 0x036000000d00780b */ /* 0x000fe20003f2e200 */
[----:B------:R-:W-:-:S08]  /*0bd0*/  DFMA R22, R22, R22, R22 ;  /* 0x000000161616722b */ /* 0x000fd00000000016 */
[----:B------:R-:W-:-:S08]  /*0be0*/  DFMA R22, R14, R22, R14 ;  /* 0x000000160e16722b */ /* 0x000fd0000000000e */
[----:B------:R-:W-:-:S08]  /*0bf0*/  DFMA R14, -R20, R22, 1 ;  /* 0x3ff00000140e742b */ /* 0x000fd00000000116 */
[----:B------:R-:W-:-:S08]  /*0c00*/  DFMA R14, R22, R14, R22 ;  /* 0x0000000e160e722b */ /* 0x000fd00000000016 */
[----:B------:R-:W-:-:S08]  /*0c10*/  DMUL R22, R12, R14 ;  /* 0x0000000e0c167228 */ /* 0x000fd00000000000 */
[----:B------:R-:W-:-:S08]  /*0c20*/  DFMA R30, -R20, R22, R12 ;  /* 0x00000016141e722b */ /* 0x000fd0000000010c */
[----:B------:R-:W-:-:S10]  /*0c30*/  DFMA R22, R14, R30, R22 ;  /* 0x0000001e0e16722b */ /* 0x000fd40000000016 */
[----:B------:R-:W-:-:S05]  /*0c40*/  FFMA R14, RZ, R21, R23 ;  /* 0x00000015ff0e7223 */ /* 0x000fca0000000017 */
[----:B------:R-:W-:-:S13]  /*0c50*/  FSETP.GT.AND P0, PT, |R14|, 1.469367938527859385e-39, PT ;  /* 0x001000000e00780b */ /* 0x000fda0003f04200 */
[----:B------:R-:W-:Y:S05]  /*0c60*/  @P0 BRA P1, `(.L_x_15) ;  /* 0x0000000000180947 */ /* 0x000fea0000800000 */
[----:B------:R-:W-:Y:S01]  /*0c70*/  IMAD.MOV.U32 R22, RZ, RZ, R12 ;  /* 0x000000ffff167224 */ /* 0x000fe200078e000c */
[----:B------:R-:W-:Y:S01]  /*0c80*/  MOV R38, 0xcd0 ;  /* 0x00000cd000267802 */ /* 0x000fe20000000f00 */
[----:B------:R-:W-:Y:S02]  /*0c90*/  IMAD.MOV.U32 R23, RZ, RZ, R13 ;  /* 0x000000ffff177224 */ /* 0x000fe400078e000d */
[----:B------:R-:W-:Y:S02]  /*0ca0*/  IMAD.MOV.U32 R14, RZ, RZ, R20 ;  /* 0x000000ffff0e7224 */ /* 0x000fe400078e0014 */
[----:B------:R-:W-:-:S07]  /*0cb0*/  IMAD.MOV.U32 R15, RZ, RZ, R21 ;  /* 0x000000ffff0f7224 */ /* 0x000fce00078e0015 */
[----:B------:R-:W-:Y:S05]  /*0cc0*/  CALL.REL.NOINC `($__internal_0_$__cuda_sm20_div_rn_f64_full) ;  /* 0x00000008000c7944 */ /* 0x000fea0003c00000 */
.L_x_15:
[----:B------:R-:W-:Y:S05]  /*0cd0*/  BSYNC.RECONVERGENT B2 ;  /* 0x0000000000027941 */ /* 0x000fea0003800200 */
.L_x_14:
[----:B------:R-:W0:Y:S01]  /*0ce0*/  S2R R13, SR_CgaCtaId ;  /* 0x00000000000d7919 */ /* 0x000e220000008800 */
[----:B------:R-:W-:Y:S01]  /*0cf0*/  MOV R12, 0x400 ;  /* 0x00000400000c7802 */ /* 0x000fe20000000f00 */
[----:B------:R-:W-:Y:S03]  /*0d00*/  BSSY.RECONVERGENT B2, `(.L_x_16) ;  /* 0x0000006000027945 */ /* 0x000fe60003800200 */
[----:B0-----:R-:W-:-:S07]  /*0d10*/  LEA R31, R13, R12, 0x18 ;  /* 0x0000000c0d1f7211 */ /* 0x001fce00078ec0ff */
.L_x_17:
[----:B------:R-:W0:Y:S02]  /*0d20*/  LDS.64 R12, [R31] ;  /* 0x000000001f0c7984 */ /* 0x000e240000000a00 */
[----:B0-----:R-:W-:-:S07]  /*0d30*/  DADD R14, R22, R12 ;  /* 0x00000000160e7229 */ /* 0x001fce000000000c */
[----:B------:R-:W0:Y:S02]  /*0d40*/  ATOMS.CAST.SPIN.64 P0, [R31], R12, R14 ;  /* 0x0000000c1f00758d */ /* 0x000e24000180040e */
[----:B0-----:R-:W-:Y:S05]  /*0d50*/  @!P0 BRA `(.L_x_17) ;  /* 0xfffffffc00f08947 */ /* 0x001fea000383ffff */
[----:B------:R-:W-:Y:S05]  /*0d60*/  BSYNC.RECONVERGENT B2 ;  /* 0x0000000000027941 */ /* 0x000fea0003800200 */
.L_x_16:
[----:B------:R-:W0:Y:S01]  /*0d70*/  MUFU.RCP64H R13, R21 ;  /* 0x00000015000d7308 */ /* 0x000e220000001800 */
[----:B------:R-:W-:Y:S01]  /*0d80*/  IMAD.MOV.U32 R12, RZ, RZ, 0x1 ;  /* 0x00000001ff0c7424 */ /* 0x000fe200078e00ff */
[----:B------:R-:W-:Y:S05]  /*0d90*/  BSSY.RECONVERGENT B2, `(.L_x_18) ;  /* 0x0000016000027945 */ /* 0x000fea0003800200 */
[----:B0-----:R-:W-:-:S08]  /*0da0*/  DFMA R14, -R20, R12, 1 ;  /* 0x3ff00000140e742b */ /* 0x001fd0000000010c */
[----:B------:R-:W-:-:S08]  /*0db0*/  DFMA R14, R14, R14, R14 ;  /* 0x0000000e0e0e722b */ /* 0x000fd0000000000e */
[----:B------:R-:W-:Y:S02]  /*0dc0*/  DFMA R14, R12, R14, R12 ;  /* 0x0000000e0c0e722b */ /* 0x000fe4000000000c */
[----:B------:R-:W-:-:S06]  /*0dd0*/  DMUL R12, R18, R28 ;  /* 0x0000001c120c7228 */ /* 0x000fcc0000000000 */
[----:B------:R-:W-:-:S04]  /*0de0*/  DFMA R22, -R20, R14, 1 ;  /* 0x3ff000001416742b */ /* 0x000fc8000000010e */
[----:B------:R-:W-:-:S04]  /*0df0*/  FSETP.GEU.AND P1, PT, |R13|, 6.5827683646048100446e-37, PT ;  /* 0x036000000d00780b */ /* 0x000fc80003f2e200 */
        /* <DEDUP_REMOVED lines=13> */
[----:B------:R-:W-:Y:S02]  /*0ed0*/  IMAD.MOV.U32 R18, RZ, RZ, R22 ;  /* 0x000000ffff127224 */ /* 0x000fe400078e0016 */
[----:B------:R-:W-:-:S07]  /*0ee0*/  IMAD.MOV.U32 R19, RZ, RZ, R23 ;  /* 0x000000ffff137224 */ /* 0x000fce00078e0017 */
.L_x_19:
[----:B------:R-:W-:Y:S05]  /*0ef0*/  BSYNC.RECONVERGENT B2 ;  /* 0x0000000000027941 */ /* 0x000fea0003800200 */
.L_x_18:
[----:B------:R-:W0:Y:S01]  /*0f00*/  S2R R23, SR_CgaCtaId ;  /* 0x0000000000177919 */ /* 0x000e220000008800 */
[----:B------:R-:W-:Y:S01]  /*0f10*/  MOV R12, 0x400 ;  /* 0x00000400000c7802 */ /* 0x000fe20000000f00 */
[----:B------:R-:W-:Y:S04]  /*0f20*/  BSSY.RECONVERGENT B2, `(.L_x_20) ;  /* 0x0000007000027945 */ /* 0x000fe80003800200 */
[----:B------:R-:W-:-:S05]  /*0f30*/  VIADD R12, R12, 0x8 ;  /* 0x000000080c0c7836 */ /* 0x000fca0000000000 */
[----:B0-----:R-:W-:-:S07]  /*0f40*/  LEA R23, R23, R12, 0x18 ;  /* 0x0000000c17177211 */ /* 0x001fce00078ec0ff */
.L_x_21:
[----:B------:R-:W0:Y:S02]  /*0f50*/  LDS.64 R12, [R23] ;  /* 0x00000000170c7984 */ /* 0x000e240000000a00 */
[----:B0-----:R-:W-:-:S07]  /*0f60*/  DADD R14, R18, R12 ;  /* 0x00000000120e7229 */ /* 0x001fce000000000c */
[----:B------:R-:W0:Y:S02]  /*0f70*/  ATOMS.CAST.SPIN.64 P0, [R23], R12, R14 ;  /* 0x0000000c1700758d */ /* 0x000e24000180040e */
[----:B0-----:R-:W-:Y:S05]  /*0f80*/  @!P0 BRA `(.L_x_21) ;  /* 0xfffffffc00f08947 */ /* 0x001fea000383ffff */
[----:B------:R-:W-:Y:S05]  /*0f90*/  BSYNC.RECONVERGENT B2 ;  /* 0x0000000000027941 */ /* 0x000fea0003800200 */
.L_x_20:
[----:B------:R-:W0:Y:S01]  /*0fa0*/  MUFU.RCP64H R13, R21 ;  /* 0x00000015000d7308 */ /* 0x000e220000001800 */
[----:B------:R-:W-:Y:S01]  /*0fb0*/  IMAD.MOV.U32 R12, RZ, RZ, 0x1 ;  /* 0x00000001ff0c7424 */ /* 0x000fe200078e00ff */
[----:B------:R-:W-:Y:S01]  /*0fc0*/  DMUL R28, R16, R28 ;  /* 0x0000001c101c7228 */ /* 0x000fe20000000000 */
[----:B------:R-:W-:Y:S09]  /*0fd0*/  BSSY.RECONVERGENT B2, `(.L_x_22) ;  /* 0x0000015000027945 */ /* 0x000ff20003800200 */
[----:B------:R-:W-:Y:S01]  /*0fe0*/  FSETP.GEU.AND P1, PT, |R29|, 6.5827683646048100446e-37, PT ;  /* 0x036000001d00780b */ /* 0x000fe20003f2e200 */
[----:B0-----:R-:W-:-:S08]  /*0ff0*/  DFMA R14, -R20, R12, 1 ;  /* 0x3ff00000140e742b */ /* 0x001fd0000000010c */
        /* <DEDUP_REMOVED lines=18> */
.L_x_23:
[----:B------:R-:W-:Y:S05]  /*1120*/  BSYNC.RECONVERGENT B2 ;  /* 0x0000000000027941 */ /* 0x000fea0003800200 */
.L_x_22:
[----:B------:R-:W0:Y:S01]  /*1130*/  S2R R19, SR_CgaCtaId ;  /* 0x0000000000137919 */ /* 0x000e220000008800 */
[----:B------:R-:W-:-:S05]  /*1140*/  MOV R12, 0x400 ;  /* 0x00000400000c7802 */ /* 0x000fca0000000f00 */
[----:B------:R-:W-:-:S05]  /*1150*/  VIADD R12, R12, 0x10 ;  /* 0x000000100c0c7836 */ /* 0x000fca0000000000 */
[----:B0-----:R-:W-:-:S07]  /*1160*/  LEA R19, R19, R12, 0x18 ;  /* 0x0000000c13137211 */ /* 0x001fce00078ec0ff */
.L_x_24:
[----:B------:R-:W0:Y:S02]  /*1170*/  LDS.64 R12, [R19] ;  /* 0x00000000130c7984 */ /* 0x000e240000000a00 */
[----:B0-----:R-:W-:-:S07]  /*1180*/  DADD R14, R16, R12 ;  /* 0x00000000100e7229 */ /* 0x001fce000000000c */
[----:B------:R-:W0:Y:S02]  /*1190*/  ATOMS.CAST.SPIN.64 P0, [R19], R12, R14 ;  /* 0x0000000c1300758d */ /* 0x000e24000180040e */
[----:B0-----:R-:W-:Y:S05]  /*11a0*/  @!P0 BRA `(.L_x_24) ;  /* 0xfffffffc00f08947 */ /* 0x001fea000383ffff */
.L_x_5:
[----:B------:R-:W-:Y:S05]  /*11b0*/  BSYNC.RECONVERGENT B0 ;  /* 0x0000000000007941 */ /* 0x000fea0003800200 */
.L_x_4:
[----:B------:R-:W0:Y:S01]  /*11c0*/  LDCU UR4, c[0x0][0x384] ;  /* 0x00007080ff0477ac */ /* 0x000e220008000800 */
[----:B------:R-:W-:Y:S02]  /*11d0*/  VIADD R0, R0, UR8 ;  /* 0x0000000800007c36 */ /* 0x000fe40008000000 */
[----:B0-----:R-:W-:-:S05]  /*11e0*/  IMAD.U32 R12, RZ, RZ, UR4 ;  /* 0x00000004ff0c7e24 */ /* 0x001fca000f8e00ff */
[----:B------:R-:W-:-:S13]  /*11f0*/  ISETP.GE.AND P0, PT, R0, R12, PT ;  /* 0x0000000c0000720c */ /* 0x000fda0003f06270 */
[----:B------:R-:W-:Y:S05]  /*1200*/  @!P0 BRA `(.L_x_25) ;  /* 0xfffffff000ac8947 */ /* 0x000fea000383ffff */
.L_x_3:
[----:B------:R-:W-:Y:S05]  /*1210*/  BSYNC B1 ;  /* 0x0000000000017941 */ /* 0x000fea0003800000 */
.L_x_2:
[----:B------:R-:W-:-:S05]  /*1220*/  VIADD R5, R5, UR9 ;  /* 0x0000000905057c36 */ /* 0x000fca0008000000 */
[----:B------:R-:W-:-:S13]  /*1230*/  ISETP.GE.AND P0, PT, R5, R12, PT ;  /* 0x0000000c0500720c */ /* 0x000fda0003f06270 */
[----:B------:R-:W-:Y:S05]  /*1240*/  @!P0 BRA `(.L_x_26) ;  /* 0xfffffff0006c8947 */ /* 0x000fea000383ffff */
.L_x_0:
[----:B------:R-:W-:Y:S05]  /*1250*/  WARPSYNC.ALL ;  /* 0x0000000000007948 */ /* 0x000fea0003800000 */
[----:B------:R-:W-:Y:S01]  /*1260*/  BAR.SYNC.DEFER_BLOCKING 0x0 ;  /* 0x0000000000007b1d */ /* 0x000fe20000010000 */
[----:B------:R-:W-:-:S13]  /*1270*/  ISETP.NE.AND P0, PT, R9, RZ, PT ;  /* 0x000000ff0900720c */ /* 0x000fda0003f05270 */
[----:B------:R-:W-:Y:S05]  /*1280*/  @P0 EXIT ;  /* 0x000000000000094d */ /* 0x000fea0003800000 */
[----:B------:R-:W0:Y:S08]  /*1290*/  LDC.64 R2, c[0x0][0x3a0] ;  /* 0x0000e800ff027b82 */ /* 0x000e300000000a00 */
[----:B------:R-:W1:Y:S01]  /*12a0*/  S2UR UR5, SR_CgaCtaId ;  /* 0x00000000000579c3 */ /* 0x000e620000008800 */
[----:B------:R-:W-:-:S07]  /*12b0*/  UMOV UR4, 0x400 ;  /* 0x0000040000047882 */ /* 0x000fce0000000000 */
[----:B------:R-:W2:Y:S01]  /*12c0*/  LDC.64 R12, c[0x0][0x3a8] ;  /* 0x0000ea00ff0c7b82 */ /* 0x000ea20000000a00 */
[----:B0-----:R-:W-:-:S07]  /*12d0*/  IMAD.WIDE.U32 R2, R8, 0x8, R2 ;  /* 0x0000000808027825 */ /* 0x001fce00078e0002 */
[----:B------:R-:W0:Y:S01]  /*12e0*/  LDC.64 R14, c[0x0][0x3b0] ;  /* 0x0000ec00ff0e7b82 */ /* 0x000e220000000a00 */
[----:B------:R-:W3:Y:S01]  /*12f0*/  LDG.E.64 R10, desc[UR6][R2.64] ;  /* 0x00000006020a7981 */ /* 0x000ee2000c1e1b00 */
[----:B-1----:R-:W-:-:S06]  /*1300*/  ULEA UR4, UR5, UR4, 0x18 ;  /* 0x0000000405047291 */ /* 0x002fcc000f8ec0ff */
[----:B------:R-:W1:Y:S03]  /*1310*/  LDC.64 R18, c[0x0][0x388] ;  /* 0x0000e200ff127b82 */ /* 0x000e660000000a00 */
[----:B------:R-:W3:Y:S05]  /*1320*/  LDS.128 R4, [UR4] ;  /* 0x00000004ff047984 */ /* 0x000eea0008000c00 */
[----:B------:R-:W4:Y:S01]  /*1330*/  LDC.64 R20, c[0x0][0x398] ;  /* 0x0000e600ff147b82 */ /* 0x000f220000000a00 */
[----:B---3--:R-:W-:Y:S01]  /*1340*/  DFMA R4, R4, 60, R10 ;  /* 0x404e00000404782b */ /* 0x008fe2000000000a */
[----:B--2---:R-:W-:-:S06]  /*1350*/  IMAD.WIDE.U32 R10, R8, 0x8, R12 ;  /* 0x00000008080a7825 */ /* 0x004fcc00078e000c */
[----:B------:R-:W-:Y:S04]  /*1360*/  STG.E.64 desc[UR6][R2.64], R4 ;  /* 0x0000000402007986 */ /* 0x000fe8000c101b06 */
[----:B------:R-:W2:Y:S01]  /*1370*/  LDG.E.64 R12, desc[UR6][R10.64] ;  /* 0x000000060a0c7981 */ /* 0x000ea2000c1e1b00 */
[C---:B0-----:R-:W-:Y:S01]  /*1380*/  IMAD.WIDE.U32 R14, R8.reuse, 0x8, R14 ;  /* 0x00000008080e7825 */ /* 0x041fe200078e000e */
[----:B--2---:R-:W-:Y:S02]  /*1390*/  DFMA R6, R6, 60, R12 ;  /* 0x404e00000606782b */ /* 0x004fe4000000000c */
[----:B------:R-:W0:Y:S05]  /*13a0*/  LDS.64 R12, [UR4+0x10] ;  /* 0x00001004ff0c7984 */ /* 0x000e2a0008000a00 */
[----:B------:R2:W-:Y:S04]  /*13b0*/  STG.E.64 desc[UR6][R10.64], R6 ;  /* 0x000000060a007986 */ /* 0x0005e8000c101b06 */
[----:B------:R-:W0:Y:S02]  /*13c0*/  LDG.E.64 R16, desc[UR6][R14.64] ;  /* 0x000000060e107981 */ /* 0x000e24000c1e1b00 */
[----:B0-----:R-:W-:Y:S01]  /*13d0*/  DFMA R12, R12, 60, R16 ;  /* 0x404e00000c0c782b */ /* 0x001fe20000000010 */
[----:B-1----:R-:W-:-:S02]  /*13e0*/  IMAD.WIDE.U32 R16, R8, 0x8, R18 ;  /* 0x0000000808107825 */ /* 0x002fc400078e0012 */
[----:B------:R-:W2:Y:S04]  /*13f0*/  LDC.64 R18, c[0x0][0x390] ;  /* 0x0000e400ff127b82 */ /* 0x000ea80000000a00 */
[----:B------:R0:W-:Y:S04]  /*1400*/  STG.E.64 desc[UR6][R14.64], R12 ;  /* 0x0000000c0e007986 */ /* 0x0001e8000c101b06 */
[----:B------:R-:W3:Y:S04]  /*1410*/  LDG.E.64 R2, desc[UR6][R2.64] ;  /* 0x0000000602027981 */ /* 0x000ee8000c1e1b00 */
[----:B------:R-:W3:Y:S01]  /*1420*/  LDG.E.64 R4, desc[UR6][R16.64] ;  /* 0x0000000610047981 */ /* 0x000ee2000c1e1b00 */
[----:B--2---:R-:W-:Y:S01]  /*1430*/  IMAD.WIDE.U32 R6, R8, 0x8, R18 ;  /* 0x0000000808067825 */ /* 0x004fe200078e0012 */
[----:B---3--:R-:W-:-:S07]  /*1440*/  DFMA R4, R2, 60, R4 ;  /* 0x404e00000204782b */ /* 0x008fce0000000004 */
[----:B------:R-:W-:Y:S04]  /*1450*/  STG.E.64 desc[UR6][R16.64], R4 ;  /* 0x0000000410007986 */ /* 0x000fe8000c101b06 */
[----:B------:R-:W2:Y:S04]  /*1460*/  LDG.E.64 R10, desc[UR6][R10.64] ;  /* 0x000000060a0a7981 */ /* 0x000ea8000c1e1b00 */
[----:B------:R-:W2:Y:S01]  /*1470*/  LDG.E.64 R18, desc[UR6][R6.64] ;  /* 0x0000000606127981 */ /* 0x000ea2000c1e1b00 */
[----:B----4-:R-:W-:Y:S01]  /*1480*/  IMAD.WIDE.U32 R8, R8, 0x8, R20 ;  /* 0x0000000808087825 */ /* 0x010fe200078e0014 */
[----:B--2---:R-:W-:-:S07]  /*1490*/  DFMA R18, R10, 60, R18 ;  /* 0x404e00000a12782b */ /* 0x004fce0000000012 */
[----:B------:R-:W-:Y:S04]  /*14a0*/  STG.E.64 desc[UR6][R6.64], R18 ;  /* 0x0000001206007986 */ /* 0x000fe8000c101b06 */
[----:B0-----:R-:W2:Y:S04]  /*14b0*/  LDG.E.64 R14, desc[UR6][R14.64] ;  /* 0x000000060e0e7981 */ /* 0x001ea8000c1e1b00 */
[----:B------:R-:W2:Y:S02]  /*14c0*/  LDG.E.64 R2, desc[UR6][R8.64] ;  /* 0x0000000608027981 */ /* 0x000ea4000c1e1b00 */
[----:B--2---:R-:W-:-:S07]  /*14d0*/  DFMA R2, R14, 60, R2 ;  /* 0x404e00000e02782b */ /* 0x004fce0000000002 */
[----:B------:R-:W-:Y:S01]  /*14e0*/  STG.E.64 desc[UR6][R8.64], R2 ;  /* 0x0000000208007986 */ /* 0x000fe2000c101b06 */
[----:B------:R-:W-:Y:S05]  /*14f0*/  EXIT ;  /* 0x000000000000794d */ /* 0x000fea0003800000 */
        .weak           $__internal_0_$__cuda_sm20_div_rn_f64_full
        .type           $__internal_0_$__cuda_sm20_div_rn_f64_full,@function
        .size           $__internal_0_$__cuda_sm20_div_rn_f64_full,($_Z8run_stepiiPdS_S_S_S_S_S_Pb$__internal_accurate_pow - $__internal_0_$__cuda_sm20_div_rn_f64_full)
$__internal_0_$__cuda_sm20_div_rn_f64_full:
[C---:B------:R-:W-:Y:S01]  /*1500*/  FSETP.GEU.AND P0, PT, |R15|.reuse, 1.469367938527859385e-39, PT ;  /* 0x001000000f00780b */ /* 0x040fe20003f0e200 */
[----:B------:R-:W-:Y:S01]  /*1510*/  IMAD.MOV.U32 R30, RZ, RZ, 0x1 ;  /* 0x00000001ff1e7424 */ /* 0x000fe200078e00ff */
[----:B------:R-:W-:Y:S01]  /*1520*/  LOP3.LUT R12, R15, 0x800fffff, RZ, 0xc0, !PT ;  /* 0x800fffff0f0c7812 */ /* 0x000fe200078ec0ff */
[----:B------:R-:W-:Y:S01]  /*1530*/  IMAD.MOV.U32 R40, RZ, RZ, 0x1ca00000 ;  /* 0x1ca00000ff287424 */ /* 0x000fe200078e00ff */
[C---:B------:R-:W-:Y:S01]  /*1540*/  FSETP.GEU.AND P3, PT, |R23|.reuse, 1.469367938527859385e-39, PT ;  /* 0x001000001700780b */ /* 0x040fe20003f6e200 */
[----:B------:R-:W-:Y:S01]  /*1550*/  BSSY.RECONVERGENT B3, `(.L_x_27) ;  /* 0x0000052000037945 */ /* 0x000fe20003800200 */
[----:B------:R-:W-:Y:S01]  /*1560*/  LOP3.LUT R13, R12, 0x3ff00000, RZ, 0xfc, !PT ;  /* 0x3ff000000c0d7812 */ /* 0x000fe200078efcff */
[----:B------:R-:W-:Y:S01]  /*1570*/  IMAD.MOV.U32 R12, RZ, RZ, R14 ;  /* 0x000000ffff0c7224 */ /* 0x000fe200078e000e */
[----:B------:R-:W-:Y:S02]  /*1580*/  LOP3.LUT R39, R23, 0x7ff00000, RZ, 0xc0, !PT ;  /* 0x7ff0000017277812 */ /* 0x000fe400078ec0ff */
[----:B------:R-:W-:-:S03]  /*1590*/  LOP3.LUT R42, R15, 0x7ff00000, RZ, 0xc0, !PT ;  /* 0x7ff000000f2a7812 */ /* 0x000fc600078ec0ff */
[----:B------:R-:W-:Y:S01]  /*15a0*/  @!P0 DMUL R12, R14, 8.98846567431157953865e+307 ;  /* 0x7fe000000e0c8828 */ /* 0x000fe20000000000 */
[----:B------:R-:W-:-:S03]  /*15b0*/  ISETP.GE.U32.AND P1, PT, R39, R42, PT ;  /* 0x0000002a2700720c */ /* 0x000fc60003f26070 */
[----:B------:R-:W-:Y:S02]  /*15c0*/  @!P3 LOP3.LUT R34, R15, 0x7ff00000, RZ, 0xc0, !PT ;  /* 0x7ff000000f22b812 */ /* 0x000fe400078ec0ff */
[----:B------:R-:W0:Y:S02]  /*15d0*/  MUFU.RCP64H R31, R13 ;  /* 0x0000000d001f7308 */ /* 0x000e240000001800 */
[----:B------:R-:W-:Y:S02]  /*15e0*/  @!P3 ISETP.GE.U32.AND P4, PT, R39, R34, PT ;  /* 0x000000222700b20c */ /* 0x000fe40003f86070 */
[----:B------:R-:W-:Y:S02]  /*15f0*/  @!P0 LOP3.LUT R42, R13, 0x7ff00000, RZ, 0xc0, !PT ;  /* 0x7ff000000d2a8812 */ /* 0x000fe400078ec0ff */
[----:B------:R-:W-:-:S04]  /*1600*/  @!P3 SEL R35, R40, 0x63400000, !P4 ;  /* 0x634000002823b807 */ /* 0x000fc80006000000 */
[----:B------:R-:W-:-:S04]  /*1610*/  @!P3 LOP3.LUT R36, R35, 0x80000000, R23, 0xf8, !PT ;  /* 0x800000002324b812 */ /* 0x000fc800078ef817 */
[----:B------:R-:W-:Y:S01]  /*1620*/  @!P3 LOP3.LUT R37, R36, 0x100000, RZ, 0xfc, !PT ;  /* 0x001000002425b812 */ /* 0x000fe200078efcff */
[----:B------:R-:W-:Y:S01]  /*1630*/  @!P3 IMAD.MOV.U32 R36, RZ, RZ, RZ ;  /* 0x000000ffff24b224 */ /* 0x000fe200078e00ff */
[----:B0-----:R-:W-:-:S08]  /*1640*/  DFMA R32, R30, -R12, 1 ;  /* 0x3ff000001e20742b */ /* 0x001fd0000000080c */
[----:B------:R-:W-:-:S08]  /*1650*/  DFMA R32, R32, R32, R32 ;  /* 0x000000202020722b */ /* 0x000fd00000000020 */
[----:B------:R-:W-:Y:S01]  /*1660*/  DFMA R32, R30, R32, R30 ;  /* 0x000000201e20722b */ /* 0x000fe2000000001e */
[----:B------:R-:W-:Y:S01]  /*1670*/  SEL R31, R40, 0x63400000, !P1 ;  /* 0x63400000281f7807 */ /* 0x000fe20004800000 */
[----:B------:R-:W-:-:S03]  /*1680*/  IMAD.MOV.U32 R30, RZ, RZ, R22 ;  /* 0x000000ffff1e7224 */ /* 0x000fc600078e0016 */
[----:B------:R-:W-:-:S03]  /*1690*/  LOP3.LUT R31, R31, 0x800fffff, R23, 0xf8, !PT ;  /* 0x800fffff1f1f7812 */ /* 0x000fc600078ef817 */
[----:B------:R-:W-:-:S03]  /*16a0*/  DFMA R34, R32, -R12, 1 ;  /* 0x3ff000002022742b */ /* 0x000fc6000000080c */
[----:B------:R-:W-:-:S05]  /*16b0*/  @!P3 DFMA R30, R30, 2, -R36 ;  /* 0x400000001e1eb82b */ /* 0x000fca0000000824 */
[----:B------:R-:W-:-:S08]  /*16c0*/  DFMA R32, R32, R34, R32 ;  /* 0x000000222020722b */ /* 0x000fd00000000020 */
[----:B------:R-:W-:-:S08]  /*16d0*/  DMUL R34, R32, R30 ;  /* 0x0000001e20227228 */ /* 0x000fd00000000000 */
[----:B------:R-:W-:-:S08]  /*16e0*/  DFMA R36, R34, -R12, R30 ;  /* 0x8000000c2224722b */ /* 0x000fd0000000001e */
[----:B------:R-:W-:Y:S01]  /*16f0*/  DFMA R36, R32, R36, R34 ;  /* 0x000000242024722b */ /* 0x000fe20000000022 */
[----:B------:R-:W-:Y:S01]  /*1700*/  IMAD.MOV.U32 R35, RZ, RZ, R39 ;  /* 0x000000ffff237224 */ /* 0x000fe200078e0027 */
[----:B------:R-:W-:-:S05]  /*1710*/  @!P3 LOP3.LUT R35, R31, 0x7ff00000, RZ, 0xc0, !PT ;  /* 0x7ff000001f23b812 */ /* 0x000fca00078ec0ff */
[----:B------:R-:W-:-:S05]  /*1720*/  VIADD R32, R35, 0xffffffff ;  /* 0xffffffff23207836 */ /* 0x000fca0000000000 */
[----:B------:R-:W-:Y:S01]  /*1730*/  ISETP.GT.U32.AND P0, PT, R32, 0x7feffffe, PT ;  /* 0x7feffffe2000780c */ /* 0x000fe20003f04070 */
[----:B------:R-:W-:-:S05]  /*1740*/  VIADD R32, R42, 0xffffffff ;  /* 0xffffffff2a207836 */ /* 0x000fca0000000000 */
[----:B------:R-:W-:-:S13]  /*1750*/  ISETP.GT.U32.OR P0, PT, R32, 0x7feffffe, P0 ;  /* 0x7feffffe2000780c */ /* 0x000fda0000704470 */
[----:B------:R-:W-:Y:S05]  /*1760*/  @P0 BRA `(.L_x_28) ;  /* 0x00000000006c0947 */ /* 0x000fea0003800000 */
[----:B------:R-:W-:-:S04]  /*1770*/  LOP3.LUT R32, R15, 0x7ff00000, RZ, 0xc0, !PT ;  /* 0x7ff000000f207812 */ /* 0x000fc800078ec0ff */
[CC--:B------:R-:W-:Y:S02]  /*1780*/  VIADDMNMX R22, R39.reuse, -R32.reuse, 0xb9600000, !PT ;  /* 0xb960000027167446 */ /* 0x0c0fe40007800920 */
[----:B------:R-:W-:Y:S02]  /*1790*/  ISETP.GE.U32.AND P0, PT, R39, R32, PT ;  /* 0x000000202700720c */ /* 0x000fe40003f06070 */
[----:B------:R-:W-:Y:S02]  /*17a0*/  VIMNMX R22, PT, PT, R22, 0x46a00000, PT ;  /* 0x46a0000016167848 */ /* 0x000fe40003fe0100 */
[----:B------:R-:W-:-:S05]  /*17b0*/  SEL R23, R40, 0x63400000, !P0 ;  /* 0x6340000028177807 */ /* 0x000fca0004000000 */
[----:B------:R-:W-:Y:S02]  /*17c0*/  IMAD.IADD R34, R22, 0x1, -R23 ;  /* 0x0000000116227824 */ /* 0x000fe400078e0a17 */
[----:B------:R-:W-:Y:S02]  /*17d0*/  IMAD.MOV.U32 R22, RZ, RZ, RZ ;  /* 0x000000ffff167224 */ /* 0x000fe400078e00ff */
[----:B------:R-:W-:-:S06]  /*17e0*/  VIADD R23, R34, 0x7fe00000 ;  /* 0x7fe0000022177836 */ /* 0x000fcc0000000000 */
[----:B------:R-:W-:-:S10]  /*17f0*/  DMUL R32, R36, R22 ;  /* 0x0000001624207228 */ /* 0x000fd40000000000 */
[----:B------:R-:W-:-:S13]  /*1800*/  FSETP.GTU.AND P0, PT, |R33|, 1.469367938527859385e-39, PT ;  /* 0x001000002100780b */ /* 0x000fda0003f0c200 */
[----:B------:R-:W-:Y:S05]  /*1810*/  @P0 BRA `(.L_x_29) ;  /* 0x0000000000940947 */ /* 0x000fea0003800000 */
[----:B------:R-:W-:Y:S01]  /*1820*/  DFMA R12, R36, -R12, R30 ;  /* 0x8000000c240c722b */ /* 0x000fe2000000001e */
[----:B------:R-:W-:-:S09]  /*1830*/  IMAD.MOV.U32 R22, RZ, RZ, RZ ;  /* 0x000000ffff167224 */ /* 0x000fd200078e00ff */
[C---:B------:R-:W-:Y:S02]  /*1840*/  FSETP.NEU.AND P0, PT, R13.reuse, RZ, PT ;  /* 0x000000ff0d00720b */ /* 0x040fe40003f0d000 */
[----:B------:R-:W-:-:S04]  /*1850*/  LOP3.LUT R15, R13, 0x80000000, R15, 0x48, !PT ;  /* 0x800000000d0f7812 */ /* 0x000fc800078e480f */
[----:B------:R-:W-:-:S07]  /*1860*/  LOP3.LUT R23, R15, R23, RZ, 0xfc, !PT ;  /* 0x000000170f177212 */ /* 0x000fce00078efcff */
[----:B------:R-:W-:Y:S05]  /*1870*/  @!P0 BRA `(.L_x_29) ;  /* 0x00000000007c8947 */ /* 0x000fea0003800000 */
[----:B------:R-:W-:Y:S01]  /*1880*/  IMAD.MOV R13, RZ, RZ, -R34 ;  /* 0x000000ffff0d7224 */ /* 0x000fe200078e0a22 */
[----:B------:R-:W-:Y:S01]  /*1890*/  DMUL.RP R22, R36, R22 ;  /* 0x0000001624167228 */ /* 0x000fe20000008000 */
[----:B------:R-:W-:-:S06]  /*18a0*/  IMAD.MOV.U32 R12, RZ, RZ, RZ ;  /* 0x000000ffff0c7224 */ /* 0x000fcc00078e00ff */
[----:B------:R-:W-:-:S03]  /*18b0*/  DFMA R12, R32, -R12, R36 ;  /* 0x8000000c200c722b */ /* 0x000fc60000000024 */
[----:B------:R-:W-:-:S03]  /*18c0*/  LOP3.LUT R15, R23, R15, RZ, 0x3c, !PT ;  /* 0x0000000f170f7212 */ /* 0x000fc600078e3cff */
[----:B------:R-:W-:-:S04]  /*18d0*/  IADD3 R12, PT, PT, -R34, -0x43300000, RZ ;  /* 0xbcd00000220c7810 */ /* 0x000fc80007ffe1ff */
[----:B------:R-:W-:-:S04]  /*18e0*/  FSETP.NEU.AND P0, PT, |R13|, R12, PT ;  /* 0x0000000c0d00720b */ /* 0x000fc80003f0d200 */
[----:B------:R-:W-:Y:S02]  /*18f0*/  FSEL R32, R22, R32, !P0 ;  /* 0x0000002016207208 */ /* 0x000fe40004000000 */
[----:B------:R-:W-:Y:S01]  /*1900*/  FSEL R33, R15, R33, !P0 ;  /* 0x000000210f217208 */ /* 0x000fe20004000000 */
[----:B------:R-:W-:Y:S06]  /*1910*/  BRA `(.L_x_29) ;  /* 0x0000000000547947 */ /* 0x000fec0003800000 */
.L_x_28:
[----:B------:R-:W-:-:S14]  /*1920*/  DSETP.NAN.AND P0, PT, R22, R22, PT ;  /* 0x000000161600722a */ /* 0x000fdc0003f08000 */
[----:B------:R-:W-:Y:S05]  /*1930*/  @P0 BRA `(.L_x_30) ;  /* 0x0000000000440947 */ /* 0x000fea0003800000 */
[----:B------:R-:W-:-:S14]  /*1940*/  DSETP.NAN.AND P0, PT, R14, R14, PT ;  /* 0x0000000e0e00722a */ /* 0x000fdc0003f08000 */
[----:B------:R-:W-:Y:S05]  /*1950*/  @P0 BRA `(.L_x_31) ;  /* 0x0000000000300947 */ /* 0x000fea0003800000 */
[----:B------:R-:W-:Y:S01]  /*1960*/  ISETP.NE.AND P0, PT, R35, R42, PT ;  /* 0x0000002a2300720c */ /* 0x000fe20003f05270 */
[----:B------:R-:W-:Y:S02]  /*1970*/  IMAD.MOV.U32 R32, RZ, RZ, 0x0 ;  /* 0x00000000ff207424 */ /* 0x000fe400078e00ff */
[----:B------:R-:W-:-:S10]  /*1980*/  IMAD.MOV.U32 R33, RZ, RZ, -0x80000 ;  /* 0xfff80000ff217424 */ /* 0x000fd400078e00ff */
[----:B------:R-:W-:Y:S05]  /*1990*/  @!P0 BRA `(.L_x_29) ;  /* 0x0000000000348947 */ /* 0x000fea0003800000 */
[----:B------:R-:W-:Y:S02]  /*19a0*/  ISETP.NE.AND P0, PT, R35, 0x7ff00000, PT ;  /* 0x7ff000002300780c */ /* 0x000fe40003f05270 */
[----:B------:R-:W-:Y:S02]  /*19b0*/  LOP3.LUT R33, R23, 0x80000000, R15, 0x48, !PT ;  /* 0x8000000017217812 */ /* 0x000fe400078e480f */
[----:B------:R-:W-:-:S13]  /*19c0*/  ISETP.EQ.OR P0, PT, R42, RZ, !P0 ;  /* 0x000000ff2a00720c */ /* 0x000fda0004702670 */
[----:B------:R-:W-:Y:S01]  /*19d0*/  @P0 LOP3.LUT R12, R33, 0x7ff00000, RZ, 0xfc, !PT ;  /* 0x7ff00000210c0812 */ /* 0x000fe200078efcff */
[----:B------:R-:W-:Y:S02]  /*19e0*/  @!P0 IMAD.MOV.U32 R32, RZ, RZ, RZ ;  /* 0x000000ffff208224 */ /* 0x000fe400078e00ff */
[----:B------:R-:W-:Y:S02]  /*19f0*/  @P0 IMAD.MOV.U32 R32, RZ, RZ, RZ ;  /* 0x000000ffff200224 */ /* 0x000fe400078e00ff */
[----:B------:R-:W-:Y:S01]  /*1a00*/  @P0 IMAD.MOV.U32 R33, RZ, RZ, R12 ;  /* 0x000000ffff210224 */ /* 0x000fe200078e000c */
[----:B------:R-:W-:Y:S06]  /*1a10*/  BRA `(.L_x_29) ;  /* 0x0000000000147947 */ /* 0x000fec0003800000 */
.L_x_31:
[----:B------:R-:W-:Y:S01]  /*1a20*/  LOP3.LUT R33, R15, 0x80000, RZ, 0xfc, !PT ;  /* 0x000800000f217812 */ /* 0x000fe200078efcff */
[----:B------:R-:W-:Y:S01]  /*1a30*/  IMAD.MOV.U32 R32, RZ, RZ, R14 ;  /* 0x000000ffff207224 */ /* 0x000fe200078e000e */
[----:B------:R-:W-:Y:S06]  /*1a40*/  BRA `(.L_x_29) ;  /* 0x0000000000087947 */ /* 0x000fec0003800000 */
.L_x_30:
[----:B------:R-:W-:Y:S01]  /*1a50*/  LOP3.LUT R33, R23, 0x80000, RZ, 0xfc, !PT ;  /* 0x0008000017217812 */ /* 0x000fe200078efcff */
[----:B------:R-:W-:-:S07]  /*1a60*/  IMAD.MOV.U32 R32, RZ, RZ, R22 ;  /* 0x000000ffff207224 */ /* 0x000fce00078e0016 */
.L_x_29:
[----:B------:R-:W-:Y:S05]  /*1a70*/  BSYNC.RECONVERGENT B3 ;  /* 0x0000000000037941 */ /* 0x000fea0003800200 */
.L_x_27:
[----:B------:R-:W-:Y:S02]  /*1a80*/  IMAD.MOV.U32 R39, RZ, RZ, 0x0 ;  /* 0x00000000ff277424 */ /* 0x000fe400078e00ff */
[----:B------:R-:W-:Y:S02]  /*1a90*/  IMAD.MOV.U32 R22, RZ, RZ, R32 ;  /* 0x000000ffff167224 */ /* 0x000fe400078e0020 */
[----:B------:R-:W-:Y:S01]  /*1aa0*/  IMAD.MOV.U32 R23, RZ, RZ, R33 ;  /* 0x000000ffff177224 */ /* 0x000fe200078e0021 */
[----:B------:R-:W-:Y:S06]  /*1ab0*/  RET.REL.NODEC R38 `(_Z8run_stepiiPdS_S_S_S_S_S_Pb) ;  /* 0xffffffe426507950 */ /* 0x000fec0003c3ffff */
        .type           $_Z8run_stepiiPdS_S_S_S_S_S_Pb$__internal_accurate_pow,@function
        .size           $_Z8run_stepiiPdS_S_S_S_S_S_Pb$__internal_accurate_pow,($_Z8run_stepiiPdS_S_S_S_S_S_Pb$__internal_trig_reduction_slowpathd - $_Z8run_stepiiPdS_S_S_S_S_S_Pb$__internal_accurate_pow)
$_Z8run_stepiiPdS_S_S_S_S_S_Pb$__internal_accurate_pow:
[----:B------:R-:W-:Y:S01]  /*1ac0*/  ISETP.GT.U32.AND P0, PT, R35, 0xfffff, PT ;  /* 0x000fffff2300780c */ /* 0x000fe20003f04070 */
[----:B------:R-:W-:Y:S01]  /*1ad0*/  IMAD.MOV.U32 R20, RZ, RZ, R35 ;  /* 0x000000ffff147224 */ /* 0x000fe200078e0023 */
[----:B------:R-:W-:Y:S01]  /*1ae0*/  UMOV UR4, 0x7d2cafe2 ;  /* 0x7d2cafe200047882 */ /* 0x000fe20000000000 */
[----:B------:R-:W-:Y:S01]  /*1af0*/  IMAD.MOV.U32 R30, RZ, RZ, RZ ;  /* 0x000000ffff1e7224 */ /* 0x000fe200078e00ff */
[----:B------:R-:W-:Y:S01]  /*1b00*/  UMOV UR5, 0x3eb0f5ff ;  /* 0x3eb0f5ff00057882 */ /* 0x000fe20000000000 */
[----:B------:R-:W-:Y:S01]  /*1b10*/  UMOV UR10, 0x3b39803f ;  /* 0x3b39803f000a7882 */ /* 0x000fe20000000000 */
[----:B------:R-:W-:-:S07]  /*1b20*/  UMOV UR11, 0x3c7abc9e ;  /* 0x3c7abc9e000b7882 */ /* 0x000fce0000000000 */
[----:B------:R-:W-:-:S10]  /*1b30*/  @!P0 DMUL R40, R34, 1.80143985094819840000e+16 ;  /* 0x4350000022288828 */ /* 0x000fd40000000000 */
[----:B------:R-:W-:-:S05]  /*1b40*/  @!P0 IMAD.MOV.U32 R20, RZ, RZ, R41 ;  /* 0x000000ffff148224 */ /* 0x000fca00078e0029 */
[----:B------:R-:W-:-:S04]  /*1b50*/  LOP3.LUT R20, R20, 0x800fffff, RZ, 0xc0, !PT ;  /* 0x800fffff14147812 */ /* 0x000fc800078ec0ff */
[----:B------:R-:W-:Y:S01]  /*1b60*/  LOP3.LUT R21, R20, 0x3ff00000, RZ, 0xfc, !PT ;  /* 0x3ff0000014157812 */ /* 0x000fe200078efcff */
[----:B------:R-:W-:Y:S02]  /*1b70*/  IMAD.MOV.U32 R20, RZ, RZ, R34 ;  /* 0x000000ffff147224 */ /* 0x000fe400078e0022 */
[----:B------:R-:W-:Y:S01]  /*1b80*/  @!P0 IMAD.MOV.U32 R20, RZ, RZ, R40 ;  /* 0x000000ffff148224 */ /* 0x000fe200078e0028 */
[----:B------:R-:W-:Y:S02]  /*1b90*/  ISETP.GE.U32.AND P1, PT, R21, 0x3ff6a09f, PT ;  /* 0x3ff6a09f1500780c */ /* 0x000fe40003f26070 */
[----:B------:R-:W-:Y:S02]  /*1ba0*/  SHF.R.U32.HI R40, RZ, 0x14, R35 ;  /* 0x00000014ff287819 */ /* 0x000fe40000011623 */
[----:B------:R-:W-:-:S09]  /*1bb0*/  @!P0 LEA.HI R40, R41, 0xffffffca, RZ, 0xc ;  /* 0xffffffca29288811 */ /* 0x000fd200078f60ff */
[----:B------:R-:W-:-:S04]  /*1bc0*/  @P1 VIADD R23, R21, 0xfff00000 ;  /* 0xfff0000015171836 */ /* 0x000fc80000000000 */
[----:B------:R-:W-:-:S06]  /*1bd0*/  @P1 IMAD.MOV.U32 R21, RZ, RZ, R23 ;  /* 0x000000ffff151224 */ /* 0x000fcc00078e0017 */
[C---:B------:R-:W-:Y:S02]  /*1be0*/  DADD R32, R20.reuse, 1 ;  /* 0x3ff0000014207429 */ /* 0x040fe40000000000 */
[----:B------:R-:W-:-:S04]  /*1bf0*/  DADD R20, R20, -1 ;  /* 0xbff0000014147429 */ /* 0x000fc80000000000 */
[----:B------:R-:W0:Y:S02]  /*1c00*/  MUFU.RCP64H R31, R33 ;  /* 0x00000021001f7308 */ /* 0x000e240000001800 */
[----:B0-----:R-:W-:-:S08]  /*1c10*/  DFMA R22, -R32, R30, 1 ;  /* 0x3ff000002016742b */ /* 0x001fd0000000011e */
[----:B------:R-:W-:-:S08]  /*1c20*/  DFMA R22, R22, R22, R22 ;  /* 0x000000161616722b */ /* 0x000fd00000000016 */
[----:B------:R-:W-:Y:S01]  /*1c30*/  DFMA R30, R30, R22, R30 ;  /* 0x000000161e1e722b */ /* 0x000fe2000000001e */
[----:B------:R-:W-:Y:S02]  /*1c40*/  IMAD.MOV.U32 R22, RZ, RZ, 0x41ad3b5a ;  /* 0x41ad3b5aff167424 */ /* 0x000fe400078e00ff */
[----:B------:R-:W-:-:S05]  /*1c50*/  IMAD.MOV.U32 R23, RZ, RZ, 0x3ed0f5d2 ;  /* 0x3ed0f5d2ff177424 */ /* 0x000fca00078e00ff */
[----:B------:R-:W-:-:S08]  /*1c60*/  DMUL R38, R20, R30 ;  /* 0x0000001e14267228 */ /* 0x000fd00000000000 */
[----:B------:R-:W-:-:S08]  /*1c70*/  DFMA R38, R20, R30, R38 ;  /* 0x0000001e1426722b */ /* 0x000fd00000000026 */
[----:B------:R-:W-:-:S08]  /*1c80*/  DMUL R36, R38, R38 ;  /* 0x0000002626247228 */ /* 0x000fd00000000000 */
[----:B------:R-:W-:Y:S01]  /*1c90*/  DFMA R22, R36, UR4, R22 ;  /* 0x0000000424167c2b */ /* 0x000fe20008000016 */
[----:B------:R-:W-:Y:S01]  /*1ca0*/  UMOV UR4, 0x75488a3f ;  /* 0x75488a3f00047882 */ /* 0x000fe20000000000 */
[----:B------:R-:W-:-:S06]  /*1cb0*/  UMOV UR5, 0x3ef3b20a ;  /* 0x3ef3b20a00057882 */ /* 0x000fcc0000000000 */
[----:B------:R-:W-:Y:S01]  /*1cc0*/  DFMA R32, R36, R22, UR4 ;  /* 0x0000000424207e2b */ /* 0x000fe20008000016 */
[----:B------:R-:W-:Y:S01]  /*1cd0*/  UMOV UR4, 0xe4faecd5 ;  /* 0xe4faecd500047882 */ /* 0x000fe20000000000 */
[----:B------:R-:W-:Y:S01]  /*1ce0*/  UMOV UR5, 0x3f1745cd ;  /* 0x3f1745cd00057882 */ /* 0x000fe20000000000 */
[----:B------:R-:W-:-:S05]  /*1cf0*/  DADD R22, R20, -R38 ;  /* 0x0000000014167229 */ /* 0x000fca0000000826 */
[----:B------:R-:W-:Y:S01]  /*1d00*/  DFMA R32, R36, R32, UR4 ;  /* 0x0000000424207e2b */ /* 0x000fe20008000020 */
[----:B------:R-:W-:Y:S01]  /*1d10*/  UMOV UR4, 0x258a578b ;  /* 0x258a578b00047882 */ /* 0x000fe20000000000 */
[----:B------:R-:W-:Y:S01]  /*1d20*/  UMOV UR5, 0x3f3c71c7 ;  /* 0x3f3c71c700057882 */ /* 0x000fe20000000000 */
[----:B------:R-:W-:-:S05]  /*1d30*/  DADD R22, R22, R22 ;  /* 0x0000000016167229 */ /* 0x000fca0000000016 */
[----:B------:R-:W-:Y:S01]  /*1d40*/  DFMA R32, R36, R32, UR4 ;  /* 0x0000000424207e2b */ /* 0x000fe20008000020 */
[----:B------:R-:W-:Y:S01]  /*1d50*/  UMOV UR4, 0x9242b910 ;  /* 0x9242b91000047882 */ /* 0x000fe20000000000 */
[----:B------:R-:W-:Y:S01]  /*1d60*/  UMOV UR5, 0x3f624924 ;  /* 0x3f62492400057882 */ /* 0x000fe20000000000 */
[----:B------:R-:W-:-:S05]  /*1d70*/  DFMA R22, R20, -R38, R22 ;  /* 0x800000261416722b */ /* 0x000fca0000000016 */
[----:B------:R-:W-:Y:S01]  /*1d80*/  DFMA R32, R36, R32, UR4 ;  /* 0x0000000424207e2b */ /* 0x000fe20008000020 */
[----:B------:R-:W-:Y:S01]  /*1d90*/  UMOV UR4, 0x99999dfb ;  /* 0x99999dfb00047882 */ /* 0x000fe20000000000 */
[----:B------:R-:W-:Y:S01]  /*1da0*/  UMOV UR5, 0x3f899999 ;  /* 0x3f89999900057882 */ /* 0x000fe20000000000 */
[----:B------:R-:W-:-:S05]  /*1db0*/  DMUL R22, R30, R22 ;  /* 0x000000161e167228 */ /* 0x000fca0000000000 */
[----:B------:R-:W-:Y:S01]  /*1dc0*/  DFMA R32, R36, R32, UR4 ;  /* 0x0000000424207e2b */ /* 0x000fe20008000020 */
[----:B------:R-:W-:Y:S01]  /*1dd0*/  UMOV UR4, 0x55555555 ;  /* 0x5555555500047882 */ /* 0x000fe20000000000 */
[----:B------:R-:W-:-:S06]  /*1de0*/  UMOV UR5, 0x3fb55555 ;  /* 0x3fb5555500057882 */ /* 0x000fcc0000000000 */
[----:B------:R-:W-:-:S08]  /*1df0*/  DFMA R20, R36, R32, UR4 ;  /* 0x0000000424147e2b */ /* 0x000fd00008000020 */
[----:B------:R-:W-:Y:S01]  /*1e00*/  DADD R30, -R20, UR4 ;  /* 0x00000004141e7e29 */ /* 0x000fe20008000100 */
[----:B------:R-:W-:Y:S01]  /*1e10*/  UMOV UR4, 0xb9e7b0 ;  /* 0x00b9e7b000047882 */ /* 0x000fe20000000000 */
[----:B------:R-:W-:-:S06]  /*1e20*/  UMOV UR5, 0x3c46a4cb ;  /* 0x3c46a4cb00057882 */ /* 0x000fcc0000000000 */
[----:B------:R-:W-:Y:S02]  /*1e30*/  DFMA R30, R36, R32, R30 ;  /* 0x00000020241e722b */ /* 0x000fe4000000001e */
[----:B------:R-:W-:Y:S01]  /*1e40*/  DMUL R32, R38, R38 ;  /* 0x0000002626207228 */ /* 0x000fe20000000000 */
[----:B------:R-:W-:Y:S02]  /*1e50*/  VIADD R37, R23, 0x100000 ;  /* 0x0010000017257836 */ /* 0x000fe40000000000 */
[----:B------:R-:W-:-:S03]  /*1e60*/  IMAD.MOV.U32 R36, RZ, RZ, R22 ;  /* 0x000000ffff247224 */ /* 0x000fc600078e0016 */
[----:B------:R-:W-:Y:S01]  /*1e70*/  DADD R44, R30, -UR4 ;  /* 0x800000041e2c7e29 */ /* 0x000fe20008000000 */
[----:B------:R-:W-:Y:S01]  /*1e80*/  UMOV UR4, 0x80000000 ;  /* 0x8000000000047882 */ /* 0x000fe20000000000 */
[----:B------:R-:W-:Y:S01]  /*1e90*/  DFMA R34, R38, R38, -R32 ;  /* 0x000000262622722b */ /* 0x000fe20000000820 */
[----:B------:R-:W-:-:S07]  /*1ea0*/  UMOV UR5, 0x43300000 ;  /* 0x4330000000057882 */ /* 0x000fce0000000000 */
[C---:B------:R-:W-:Y:S02]  /*1eb0*/  DFMA R34, R38.reuse, R36, R34 ;  /* 0x000000242622722b */ /* 0x040fe40000000022 */
[----:B------:R-:W-:-:S08]  /*1ec0*/  DMUL R36, R38, R32 ;  /* 0x0000002026247228 */ /* 0x000fd00000000000 */
[----:B------:R-:W-:-:S08]  /*1ed0*/  DFMA R30, R38, R32, -R36 ;  /* 0x00000020261e722b */ /* 0x000fd00000000824 */
[----:B------:R-:W-:Y:S02]  /*1ee0*/  DFMA R30, R22, R32, R30 ;  /* 0x00000020161e722b */ /* 0x000fe4000000001e */
[----:B------:R-:W-:-:S06]  /*1ef0*/  DADD R32, R20, R44 ;  /* 0x0000000014207229 */ /* 0x000fcc000000002c */
[----:B------:R-:W-:Y:S02]  /*1f00*/  DFMA R30, R38, R34, R30 ;  /* 0x00000022261e722b */ /* 0x000fe4000000001e */
[----:B------:R-:W-:Y:S02]  /*1f10*/  DADD R34, R20, -R32 ;  /* 0x0000000014227229 */ /* 0x000fe40000000820 */
[----:B------:R-:W-:-:S06]  /*1f20*/  DMUL R20, R32, R36 ;  /* 0x0000002420147228 */ /* 0x000fcc0000000000 */
[----:B------:R-:W-:Y:S02]  /*1f30*/  DADD R44, R44, R34 ;  /* 0x000000002c2c7229 */ /* 0x000fe40000000022 */
[----:B------:R-:W-:-:S08]  /*1f40*/  DFMA R34, R32, R36, -R20 ;  /* 0x000000242022722b */ /* 0x000fd00000000814 */
[----:B------:R-:W-:-:S08]  /*1f50*/  DFMA R30, R32, R30, R34 ;  /* 0x0000001e201e722b */ /* 0x000fd00000000022 */
[----:B------:R-:W-:-:S08]  /*1f60*/  DFMA R44, R44, R36, R30 ;  /* 0x000000242c2c722b */ /* 0x000fd0000000001e */
[----:B------:R-:W-:-:S08]  /*1f70*/  DADD R32, R20, R44 ;  /* 0x0000000014207229 */ /* 0x000fd0000000002c */
[--C-:B------:R-:W-:Y:S02]  /*1f80*/  DADD R30, R38, R32.reuse ;  /* 0x00000000261e7229 */ /* 0x100fe40000000020 */
[----:B------:R-:W-:-:S06]  /*1f90*/  DADD R20, R20, -R32 ;  /* 0x0000000014147229 */ /* 0x000fcc0000000820 */
[----:B------:R-:W-:Y:S02]  /*1fa0*/  DADD R38, R38, -R30 ;  /* 0x0000000026267229 */ /* 0x000fe4000000081e */
[----:B------:R-:W-:-:S06]  /*1fb0*/  DADD R20, R44, R20 ;  /* 0x000000002c147229 */ /* 0x000fcc0000000014 */
[----:B------:R-:W-:Y:S01]  /*1fc0*/  DADD R38, R32, R38 ;  /* 0x0000000020267229 */ /* 0x000fe20000000026 */
[C---:B------:R-:W-:Y:S02]  /*1fd0*/  VIADD R32, R40.reuse, 0xfffffc01 ;  /* 0xfffffc0128207836 */ /* 0x040fe40000000000 */
[----:B------:R-:W-:-:S05]  /*1fe0*/  @P1 VIADD R32, R40, 0xfffffc02 ;  /* 0xfffffc0228201836 */ /* 0x000fca0000000000 */
[----:B------:R-:W-:-:S08]  /*1ff0*/  DADD R20, R20, R38 ;  /* 0x0000000014147229 */ /* 0x000fd00000000026 */
[----:B------:R-:W-:Y:S01]  /*2000*/  DADD R34, R22, R20 ;  /* 0x0000000016227229 */ /* 0x000fe20000000014 */
[----:B------:R-:W-:Y:S01]  /*2010*/  LOP3.LUT R22, R32, 0x80000000, RZ, 0x3c, !PT ;  /* 0x8000000020167812 */ /* 0x000fe200078e3cff */
[----:B------:R-:W-:-:S06]  /*2020*/  IMAD.MOV.U32 R23, RZ, RZ, 0x43300000 ;  /* 0x43300000ff177424 */ /* 0x000fcc00078e00ff */
[----:B------:R-:W-:Y:S02]  /*2030*/  DADD R32, R30, R34 ;  /* 0x000000001e207229 */ /* 0x000fe40000000022 */
[----:B------:R-:W-:Y:S01]  /*2040*/  DADD R22, R22, -UR4 ;  /* 0x8000000416167e29 */ /* 0x000fe20008000000 */
[----:B------:R-:W-:Y:S01]  /*2050*/  UMOV UR4, 0xfefa39ef ;  /* 0xfefa39ef00047882 */ /* 0x000fe20000000000 */
[----:B------:R-:W-:-:S04]  /*2060*/  UMOV UR5, 0x3fe62e42 ;  /* 0x3fe62e4200057882 */ /* 0x000fc80000000000 */
[--C-:B------:R-:W-:Y:S02]  /*2070*/  DADD R36, R30, -R32.reuse ;  /* 0x000000001e247229 */ /* 0x100fe40000000820 */
[----:B------:R-:W-:-:S06]  /*2080*/  DFMA R20, R22, UR4, R32 ;  /* 0x0000000416147c2b */ /* 0x000fcc0008000020 */
[----:B------:R-:W-:Y:S02]  /*2090*/  DADD R36, R34, R36 ;  /* 0x0000000022247229 */ /* 0x000fe40000000024 */
[----:B------:R-:W-:-:S08]  /*20a0*/  DFMA R30, R22, -UR4, R20 ;  /* 0x80000004161e7c2b */ /* 0x000fd00008000014 */
[----:B------:R-:W-:-:S08]  /*20b0*/  DADD R30, -R32, R30 ;  /* 0x00000000201e7229 */ /* 0x000fd0000000011e */
[----:B------:R-:W-:-:S08]  /*20c0*/  DADD R30, R36, -R30 ;  /* 0x00000000241e7229 */ /* 0x000fd0000000081e */
[----:B------:R-:W-:-:S08]  /*20d0*/  DFMA R30, R22, UR10, R30 ;  /* 0x0000000a161e7c2b */ /* 0x000fd0000800001e */
[----:B------:R-:W-:-:S08]  /*20e0*/  DADD R22, R20, R30 ;  /* 0x0000000014167229 */ /* 0x000fd0000000001e */
[----:B------:R-:W-:Y:S02]  /*20f0*/  DADD R20, R20, -R22 ;  /* 0x0000000014147229 */ /* 0x000fe40000000816 */
[----:B------:R-:W-:-:S06]  /*2100*/  DMUL R36, R22, 1.5 ;  /* 0x3ff8000016247828 */ /* 0x000fcc0000000000 */
[----:B------:R-:W-:Y:S02]  /*2110*/  DADD R30, R30, R20 ;  /* 0x000000001e1e7229 */ /* 0x000fe40000000014 */
[----:B------:R-:W-:Y:S01]  /*2120*/  DFMA R22, R22, 1.5, -R36 ;  /* 0x3ff800001616782b */ /* 0x000fe20000000824 */
[----:B------:R-:W-:Y:S02]  /*2130*/  IMAD.MOV.U32 R20, RZ, RZ, 0x652b82fe ;  /* 0x652b82feff147424 */ /* 0x000fe400078e00ff */
[----:B------:R-:W-:-:S05]  /*2140*/  IMAD.MOV.U32 R21, RZ, RZ, 0x3ff71547 ;  /* 0x3ff71547ff157424 */ /* 0x000fca00078e00ff */
[----:B------:R-:W-:-:S08]  /*2150*/  DFMA R30, R30, 1.5, R22 ;  /* 0x3ff800001e1e782b */ /* 0x000fd00000000016 */
[----:B------:R-:W-:-:S08]  /*2160*/  DADD R22, R36, R30 ;  /* 0x0000000024167229 */ /* 0x000fd0000000001e */
[----:B------:R-:W-:Y:S02]  /*2170*/  DFMA R20, R22, R20, 6.75539944105574400000e+15 ;  /* 0x433800001614742b */ /* 0x000fe40000000014 */
[----:B------:R-:W-:Y:S01]  /*2180*/  FSETP.GEU.AND P0, PT, |R23|, 4.1917929649353027344, PT ;  /* 0x4086232b1700780b */ /* 0x000fe20003f0e200 */
[----:B------:R-:W-:-:S05]  /*2190*/  DADD R36, R36, -R22 ;  /* 0x0000000024247229 */ /* 0x000fca0000000816 */
[----:B------:R-:W-:-:S03]  /*21a0*/  DADD R34, R20, -6.75539944105574400000e+15 ;  /* 0xc338000014227429 */ /* 0x000fc60000000000 */
[----:B------:R-:W-:-:S05]  /*21b0*/  DADD R30, R30, R36 ;  /* 0x000000001e1e7229 */ /* 0x000fca0000000024 */
[----:B------:R-:W-:Y:S01]  /*21c0*/  DFMA R32, R34, -UR4, R22 ;  /* 0x8000000422207c2b */ /* 0x000fe20008000016 */
[----:B------:R-:W-:Y:S01]  /*21d0*/  UMOV UR4, 0x3b39803f ;  /* 0x3b39803f00047882 */ /* 0x000fe20000000000 */
[----:B------:R-:W-:-:S06]  /*21e0*/  UMOV UR5, 0x3c7abc9e ;  /* 0x3c7abc9e00057882 */ /* 0x000fcc0000000000 */
[----:B------:R-:W-:Y:S01]  /*21f0*/  DFMA R32, R34, -UR4, R32 ;  /* 0x8000000422207c2b */ /* 0x000fe20008000020 */
[----:B------:R-:W-:Y:S01]  /*2200*/  UMOV UR4, 0x69ce2bdf ;  /* 0x69ce2bdf00047882 */ /* 0x000fe20000000000 */
[----:B------:R-:W-:Y:S01]  /*2210*/  IMAD.MOV.U32 R34, RZ, RZ, -0x35dec16 ;  /* 0xfca213eaff227424 */ /* 0x000fe200078e00ff */
[----:B------:R-:W-:Y:S01]  /*2220*/  UMOV UR5, 0x3e5ade15 ;  /* 0x3e5ade1500057882 */ /* 0x000fe20000000000 */
[----:B------:R-:W-:-:S06]  /*2230*/  IMAD.MOV.U32 R35, RZ, RZ, 0x3e928af3 ;  /* 0x3e928af3ff237424 */ /* 0x000fcc00078e00ff */
[----:B------:R-:W-:Y:S01]  /*2240*/  DFMA R34, R32, UR4, R34 ;  /* 0x0000000420227c2b */ /* 0x000fe20008000022 */
[----:B------:R-:W-:Y:S01]  /*2250*/  UMOV UR4, 0x62401315 ;  /* 0x6240131500047882 */ /* 0x000fe20000000000 */
[----:B------:R-:W-:-:S06]  /*2260*/  UMOV UR5, 0x3ec71dee ;  /* 0x3ec71dee00057882 */ /* 0x000fcc0000000000 */
[----:B------:R-:W-:Y:S01]  /*2270*/  DFMA R34, R32, R34, UR4 ;  /* 0x0000000420227e2b */ /* 0x000fe20008000022 */
        /* <DEDUP_REMOVED lines=20> */
[----:B------:R-:W-:-:S08]  /*23c0*/  DFMA R34, R32, R34, UR4 ;  /* 0x0000000420227e2b */ /* 0x000fd00008000022 */
[----:B------:R-:W-:-:S08]  /*23d0*/  DFMA R34, R32, R34, 1 ;  /* 0x3ff000002022742b */ /* 0x000fd00000000022 */
[----:B------:R-:W-:-:S10]  /*23e0*/  DFMA R34, R32, R34, 1 ;  /* 0x3ff000002022742b */ /* 0x000fd40000000022 */
[----:B------:R-:W-:Y:S02]  /*23f0*/  IMAD R33, R20, 0x100000, R35 ;  /* 0x0010000014217824 */ /* 0x000fe400078e0223 */
[----:B------:R-:W-:Y:S01]  /*2400*/  IMAD.MOV.U32 R32, RZ, RZ, R34 ;  /* 0x000000ffff207224 */ /* 0x000fe200078e0022 */
[----:B------:R-:W-:Y:S06]  /*2410*/  @!P0 BRA `(.L_x_32) ;  /* 0x0000000000308947 */ /* 0x000fec0003800000 */
[----:B------:R-:W-:Y:S01]  /*2420*/  FSETP.GEU.AND P1, PT, |R23|, 4.2275390625, PT ;  /* 0x408748001700780b */ /* 0x000fe20003f2e200 */
[C---:B------:R-:W-:Y:S02]  /*2430*/  DADD R32, R22.reuse, +INF ;  /* 0x7ff0000016207429 */ /* 0x040fe40000000000 */
[----:B------:R-:W-:-:S08]  /*2440*/  DSETP.GEU.AND P0, PT, R22, RZ, PT ;  /* 0x000000ff1600722a */ /* 0x000fd00003f0e000 */
[----:B------:R-:W-:Y:S02]  /*2450*/  FSEL R32, R32, RZ, P0 ;  /* 0x000000ff20207208 */ /* 0x000fe40000000000 */
[----:B------:R-:W-:Y:S02]  /*2460*/  @!P1 LEA.HI R21, R20, R20, RZ, 0x1 ;  /* 0x0000001414159211 */ /* 0x000fe400078f08ff */
[----:B------:R-:W-:Y:S02]  /*2470*/  FSEL R33, R33, RZ, P0 ;  /* 0x000000ff21217208 */ /* 0x000fe40000000000 */
[----:B------:R-:W-:-:S05]  /*2480*/  @!P1 SHF.R.S32.HI R21, RZ, 0x1, R21 ;  /* 0x00000001ff159819 */ /* 0x000fca0000011415 */
[----:B------:R-:W-:Y:S02]  /*2490*/  @!P1 IMAD.IADD R20, R20, 0x1, -R21 ;  /* 0x0000000114149824 */ /* 0x000fe400078e0a15 */
[----:B------:R-:W-:-:S03]  /*24a0*/  @!P1 IMAD R35, R21, 0x100000, R35 ;  /* 0x0010000015239824 */ /* 0x000fc600078e0223 */
[----:B------:R-:W-:Y:S01]  /*24b0*/  @!P1 LEA R21, R20, 0x3ff00000, 0x14 ;  /* 0x3ff0000014159811 */ /* 0x000fe200078ea0ff */
[----:B------:R-:W-:-:S06]  /*24c0*/  @!P1 IMAD.MOV.U32 R20, RZ, RZ, RZ ;  /* 0x000000ffff149224 */ /* 0x000fcc00078e00ff */
[----:B------:R-:W-:-:S11]  /*24d0*/  @!P1 DMUL R32, R34, R20 ;  /* 0x0000001422209228 */ /* 0x000fd60000000000 */
.L_x_32:
[----:B------:R-:W-:Y:S01]  /*24e0*/  DFMA R30, R30, R32, R32 ;  /* 0x000000201e1e722b */ /* 0x000fe20000000020 */
[----:B------:R-:W-:Y:S01]  /*24f0*/  IMAD.MOV.U32 R43, RZ, RZ, 0x0 ;  /* 0x00000000ff2b7424 */ /* 0x000fe200078e00ff */
[----:B------:R-:W-:-:S08]  /*2500*/  DSETP.NEU.AND P0, PT, |R32|, +INF , PT ;  /* 0x7ff000002000742a */ /* 0x000fd00003f0d200 */
[----:B------:R-:W-:Y:S02]  /*2510*/  FSEL R20, R32, R30, !P0 ;  /* 0x0000001e20147208 */ /* 0x000fe40004000000 */
[----:B------:R-:W-:Y:S01]  /*2520*/  FSEL R30, R33, R31, !P0 ;  /* 0x0000001f211e7208 */ /* 0x000fe20004000000 */
[----:B------:R-:W-:Y:S06]  /*2530*/  RET.REL.NODEC R42 `(_Z8run_stepiiPdS_S_S_S_S_S_Pb) ;  /* 0xffffffd82ab07950 */ /* 0x000fec0003c3ffff */
        .type           $_Z8run_stepiiPdS_S_S_S_S_S_Pb$__internal_trig_reduction_slowpathd,@function
        .size           $_Z8run_stepiiPdS_S_S_S_S_S_Pb$__internal_trig_reduction_slowpathd,(.L_x_67 - $_Z8run_stepiiPdS_S_S_S_S_S_Pb$__internal_trig_reduction_slowpathd)
$_Z8run_stepiiPdS_S_S_S_S_S_Pb$__internal_trig_reduction_slowpathd:
[----:B------:R-:W-:Y:S01]  /*2540*/  SHF.R.U32.HI R16, RZ, 0x14, R30 ;  /* 0x00000014ff107819 */ /* 0x000fe2000001161e */
[----:B------:R-:W-:Y:S02]  /*2550*/  IMAD.MOV.U32 R20, RZ, RZ, R12 ;  /* 0x000000ffff147224 */ /* 0x000fe400078e000c */
[----:B------:R-:W-:Y:S01]  /*2560*/  IMAD.MOV.U32 R21, RZ, RZ, R30 ;  /* 0x000000ffff157224 */ /* 0x000fe200078e001e */
[----:B------:R-:W-:Y:S01]  /*2570*/  LOP3.LUT R13, R16, 0x7ff, RZ, 0xc0, !PT ;  /* 0x000007ff100d7812 */ /* 0x000fe200078ec0ff */
[----:B------:R-:W-:-:S03]  /*2580*/  IMAD.MOV.U32 R14, RZ, RZ, RZ ;  /* 0x000000ffff0e7224 */ /* 0x000fc600078e00ff */
[----:B------:R-:W-:-:S13]  /*2590*/  ISETP.NE.AND P0, PT, R13, 0x7ff, PT ;  /* 0x000007ff0d00780c */ /* 0x000fda0003f05270 */
[----:B------:R-:W-:Y:S05]  /*25a0*/  @!P0 BRA `(.L_x_33) ;  /* 0x0000000800488947 */ /* 0x000fea0003800000 */
[----:B------:R-:W-:Y:S01]  /*25b0*/  VIADD R12, R13, 0xfffffc00 ;  /* 0xfffffc000d0c7836 */ /* 0x000fe20000000000 */
[----:B------:R-:W-:Y:S01]  /*25c0*/  BSSY.RECONVERGENT B4, `(.L_x_34) ;  /* 0x000002f000047945 */ /* 0x000fe20003800200 */
[----:B------:R-:W-:-:S03]  /*25d0*/  CS2R R32, SRZ ;  /* 0x0000000000207805 */ /* 0x000fc6000001ff00 */
[----:B------:R-:W-:Y:S02]  /*25e0*/  SHF.R.U32.HI R17, RZ, 0x6, R12 ;  /* 0x00000006ff117819 */ /* 0x000fe4000001160c */
[----:B------:R-:W-:Y:S02]  /*25f0*/  ISETP.GE.U32.AND P0, PT, R12, 0x80, PT ;  /* 0x000000800c00780c */ /* 0x000fe40003f06070 */
[C---:B------:R-:W-:Y:S02]  /*2600*/  IADD3 R18, PT, PT, -R17.reuse, 0x13, RZ ;  /* 0x0000001311127810 */ /* 0x040fe40007ffe1ff */
[----:B------:R-:W-:Y:S02]  /*2610*/  IADD3 R31, PT, PT, -R17, 0xf, RZ ;  /* 0x0000000f111f7810 */ /* 0x000fe40007ffe1ff */
[----:B------:R-:W-:-:S04]  /*2620*/  SEL R18, R18, 0x12, P0 ;  /* 0x0000001212127807 */ /* 0x000fc80000000000 */
[----:B------:R-:W-:-:S13]  /*2630*/  ISETP.GE.AND P0, PT, R31, R18, PT ;  /* 0x000000121f00720c */ /* 0x000fda0003f06270 */
[----:B------:R-:W-:Y:S05]  /*2640*/  @P0 BRA `(.L_x_35) ;  /* 0x0000000000980947 */ /* 0x000fea0003800000 */
[----:B------:R-:W0:Y:S01]  /*2650*/  LDC.64 R14, c[0x0][0x358] ;  /* 0x0000d600ff0e7b82 */ /* 0x000e220000000a00 */
[C---:B------:R-:W-:Y:S01]  /*2660*/  SHF.L.U64.HI R21, R20.reuse, 0xb, R21 ;  /* 0x0000000b14157819 */ /* 0x040fe20000010215 */
[----:B------:R-:W-:Y:S01]  /*2670*/  BSSY.RECONVERGENT B5, `(.L_x_36) ;  /* 0x0000022000057945 */ /* 0x000fe20003800200 */
[----:B------:R-:W-:Y:S01]  /*2680*/  IMAD.SHL.U32 R19, R20, 0x800, RZ ;  /* 0x0000080014137824 */ /* 0x000fe200078e00ff */
[----:B------:R-:W-:Y:S01]  /*2690*/  IADD3 R23, PT, PT, RZ, -R17, -R18 ;  /* 0x80000011ff177210 */ /* 0x000fe20007ffe812 */
[----:B------:R-:W-:Y:S01]  /*26a0*/  IMAD.MOV.U32 R20, RZ, RZ, RZ ;  /* 0x000000ffff147224 */ /* 0x000fe200078e00ff */
[----:B------:R-:W-:Y:S02]  /*26b0*/  CS2R R32, SRZ ;  /* 0x0000000000207805 */ /* 0x000fe4000001ff00 */
[----:B------:R-:W-:-:S07]  /*26c0*/  LOP3.LUT R21, R21, 0x80000000, RZ, 0xfc, !PT ;  /* 0x8000000015157812 */ /* 0x000fce00078efcff */
.L_x_37:
[----:B------:R-:W1:Y:S01]  /*26d0*/  LDC.64 R12, c[0x4][0x58] ;  /* 0x01001600ff0c7b82 */ /* 0x000e620000000a00 */
[----:B0-----:R-:W-:Y:S02]  /*26e0*/  R2UR UR4, R14 ;  /* 0x000000000e0472ca */ /* 0x001fe400000e0000 */
[----:B------:R-:W-:Y:S01]  /*26f0*/  R2UR UR5, R15 ;  /* 0x000000000f0572ca */ /* 0x000fe200000e0000 */
[----:B-1----:R-:W-:-:S12]  /*2700*/  IMAD.WIDE R12, R31, 0x8, R12 ;  /* 0x000000081f0c7825 */ /* 0x002fd800078e020c */
[----:B------:R-:W2:Y:S01]  /*2710*/  LDG.E.64.CONSTANT R12, desc[UR4][R12.64] ;  /* 0x000000040c0c7981 */ /* 0x000ea2000c1e9b00 */
[----:B------:R-:W-:Y:S02]  /*2720*/  VIADD R23, R23, 0x1 ;  /* 0x0000000117177836 */ /* 0x000fe40000000000 */
[----:B------:R-:W-:Y:S02]  /*2730*/  VIADD R31, R31, 0x1 ;  /* 0x000000011f1f7836 */ /* 0x000fe40000000000 */
[----:B--2---:R-:W-:-:S04]  /*2740*/  IMAD.WIDE.U32 R32, P3, R12, R19, R32 ;  /* 0x000000130c207225 */ /* 0x004fc80007860020 */
[----:B------:R-:W-:Y:S02]  /*2750*/  IMAD R35, R12, R21, RZ ;  /* 0x000000150c237224 */ /* 0x000fe400078e02ff */
[CC--:B------:R-:W-:Y:S02]  /*2760*/  IMAD R34, R13.reuse, R19.reuse, RZ ;  /* 0x000000130d227224 */ /* 0x0c0fe400078e02ff */
[----:B------:R-:W-:Y:S01]  /*2770*/  IMAD.HI.U32 R37, R13, R19, RZ ;  /* 0x000000130d257227 */ /* 0x000fe200078e00ff */
[----:B------:R-:W-:-:S03]  /*2780*/  IADD3 R33, P0, PT, R35, R33, RZ ;  /* 0x0000002123217210 */ /* 0x000fc60007f1e0ff */
[----:B------:R-:W-:Y:S01]  /*2790*/  IMAD R35, R20, 0x8, R1 ;  /* 0x0000000814237824 */ /* 0x000fe200078e0201 */
[----:B------:R-:W-:Y:S01]  /*27a0*/  IADD3 R33, P1, PT, R34, R33, RZ ;  /* 0x0000002122217210 */ /* 0x000fe20007f3e0ff */
[----:B------:R-:W-:-:S04]  /*27b0*/  IMAD.HI.U32 R34, R12, R21, RZ ;  /* 0x000000150c227227 */ /* 0x000fc800078e00ff */
[----:B------:R-:W-:Y:S01]  /*27c0*/  IMAD.X R12, RZ, RZ, R34, P3 ;  /* 0x000000ffff0c7224 */ /* 0x000fe200018e0622 */
[----:B------:R0:W-:Y:S01]  /*27d0*/  STL.64 [R35], R32 ;  /* 0x0000002023007387 */ /* 0x0001e20000100a00 */
[----:B------:R-:W-:-:S03]  /*27e0*/  IMAD.HI.U32 R34, R13, R21, RZ ;  /* 0x000000150d227227 */ /* 0x000fc600078e00ff */
[----:B------:R-:W-:Y:S01]  /*27f0*/  IADD3.X R12, P0, PT, R37, R12, RZ, P0, !PT ;  /* 0x0000000c250c7210 */ /* 0x000fe2000071e4ff */
[----:B------:R-:W-:Y:S02]  /*2800*/  IMAD R13, R13, R21, RZ ;  /* 0x000000150d0d7224 */ /* 0x000fe400078e02ff */
[----:B------:R-:W-:-:S03]  /*2810*/  VIADD R20, R20, 0x1 ;  /* 0x0000000114147836 */ /* 0x000fc60000000000 */
[----:B------:R-:W-:Y:S01]  /*2820*/  IADD3.X R13, P1, PT, R13, R12, RZ, P1, !PT ;  /* 0x0000000c0d0d7210 */ /* 0x000fe20000f3e4ff */
[----:B------:R-:W-:Y:S01]  /*2830*/  IMAD.X R12, RZ, RZ, R34, P0 ;  /* 0x000000ffff0c7224 */ /* 0x000fe200000e0622 */
[----:B------:R-:W-:-:S03]  /*2840*/  ISETP.NE.AND P0, PT, R23, -0xf, PT ;  /* 0xfffffff11700780c */ /* 0x000fc60003f05270 */
[----:B------:R-:W-:Y:S02]  /*2850*/  IMAD.X R12, RZ, RZ, R12, P1 ;  /* 0x000000ffff0c7224 */ /* 0x000fe400008e060c */
[----:B0-----:R-:W-:Y:S02]  /*2860*/  IMAD.MOV.U32 R32, RZ, RZ, R13 ;  /* 0x000000ffff207224 */ /* 0x001fe400078e000d */
[----:B------:R-:W-:-:S06]  /*2870*/  IMAD.MOV.U32 R33, RZ, RZ, R12 ;  /* 0x000000ffff217224 */ /* 0x000fcc00078e000c */
[----:B------:R-:W-:Y:S05]  /*2880*/  @P0 BRA `(.L_x_37) ;  /* 0xfffffffc00900947 */ /* 0x000fea000383ffff */
[----:B------:R-:W-:Y:S05]  /*2890*/  BSYNC.RECONVERGENT B5 ;  /* 0x0000000000057941 */ /* 0x000fea0003800200 */
.L_x_36:
[----:B------:R-:W-:-:S07]  /*28a0*/  IMAD.MOV.U32 R31, RZ, RZ, R18 ;  /* 0x000000ffff1f7224 */ /* 0x000fce00078e0012 */
.L_x_35:
[----:B------:R-:W-:Y:S05]  /*28b0*/  BSYNC.RECONVERGENT B4 ;  /* 0x0000000000047941 */ /* 0x000fea0003800200 */
.L_x_34:
[----:B------:R-:W-:Y:S01]  /*28c0*/  LOP3.LUT P0, R37, R16, 0x3f, RZ, 0xc0, !PT ;  /* 0x0000003f10257812 */ /* 0x000fe2000780c0ff */
[----:B------:R-:W-:-:S04]  /*28d0*/  IMAD.IADD R12, R17, 0x1, R31 ;  /* 0x00000001110c7824 */ /* 0x000fc800078e021f */
[----:B------:R-:W-:-:S05]  /*28e0*/  IMAD.U32 R35, R12, 0x8, R1 ;  /* 0x000000080c237824 */ /* 0x000fca00078e0001 */
[----:B------:R0:W-:Y:S04]  /*28f0*/  STL.64 [R35+-0x78], R32 ;  /* 0xffff882023007387 */ /* 0x0001e80000100a00 */
[----:B------:R-:W2:Y:S04]  /*2900*/  @P0 LDL.64 R18, [R1+0x8] ;  /* 0x0000080001120983 */ /* 0x000ea80000100a00 */
[----:B------:R-:W3:Y:S04]  /*2910*/  LDL.64 R12, [R1+0x10] ;  /* 0x00001000010c7983 */ /* 0x000ee80000100a00 */
[----:B------:R-:W4:Y:S01]  /*2920*/  LDL.64 R14, [R1+0x18] ;  /* 0x00001800010e7983 */ /* 0x000f220000100a00 */
[----:B------:R-:W-:Y:S01]  /*2930*/  @P0 LOP3.LUT R16, R37, 0x3f, RZ, 0x3c, !PT ;  /* 0x0000003f25100812 */ /* 0x000fe200078e3cff */
[----:B------:R-:W-:Y:S01]  /*2940*/  BSSY.RECONVERGENT B4, `(.L_x_38) ;  /* 0x0000034000047945 */ /* 0x000fe20003800200 */
[----:B--2---:R-:W-:-:S02]  /*2950*/  @P0 SHF.R.U64 R17, R18, 0x1, R19 ;  /* 0x0000000112110819 */ /* 0x004fc40000001213 */
[----:B------:R-:W-:Y:S02]  /*2960*/  @P0 SHF.R.U32.HI R19, RZ, 0x1, R19 ;  /* 0x00000001ff130819 */ /* 0x000fe40000011613 */
[--C-:B---3--:R-:W-:Y:S02]  /*2970*/  @P0 SHF.R.U32.HI R31, RZ, 0x1, R13.reuse ;  /* 0x00000001ff1f0819 */ /* 0x108fe4000001160d */
[C---:B------:R-:W-:Y:S02]  /*2980*/  @P0 SHF.R.U64 R23, R12.reuse, 0x1, R13 ;  /* 0x000000010c170819 */ /* 0x040fe4000000120d */
[CC--:B------:R-:W-:Y:S02]  /*2990*/  @P0 SHF.L.U32 R20, R12.reuse, R37.reuse, RZ ;  /* 0x000000250c140219 */ /* 0x0c0fe400000006ff */
[----:B------:R-:W-:Y:S02]  /*29a0*/  @P0 SHF.R.U64 R17, R17, R16, R19 ;  /* 0x0000001011110219 */ /* 0x000fe40000001213 */
[----:B------:R-:W-:-:S02]  /*29b0*/  @P0 SHF.L.U64.HI R21, R12, R37, R13 ;  /* 0x000000250c150219 */ /* 0x000fc4000001020d */
[-C--:B------:R-:W-:Y:S02]  /*29c0*/  @P0 SHF.R.U32.HI R18, RZ, R16.reuse, R19 ;  /* 0x00000010ff120219 */ /* 0x080fe40000011613 */
[----:B----4-:R-:W-:Y:S02]  /*29d0*/  @P0 SHF.L.U32 R19, R14, R37, RZ ;  /* 0x000000250e130219 */ /* 0x010fe400000006ff */
[----:B0-----:R-:W-:Y:S02]  /*29e0*/  @P0 SHF.R.U64 R32, R23, R16, R31 ;  /* 0x0000001017200219 */ /* 0x001fe4000000121f */
[----:B------:R-:W-:Y:S02]  /*29f0*/  @P0 LOP3.LUT R12, R20, R17, RZ, 0xfc, !PT ;  /* 0x00000011140c0212 */ /* 0x000fe400078efcff */
[----:B------:R-:W-:Y:S02]  /*2a00*/  @P0 LOP3.LUT R13, R21, R18, RZ, 0xfc, !PT ;  /* 0x00000012150d0212 */ /* 0x000fe400078efcff */
[----:B------:R-:W-:-:S02]  /*2a10*/  @P0 SHF.L.U64.HI R17, R14, R37, R15 ;  /* 0x000000250e110219 */ /* 0x000fc4000001020f */
[----:B------:R-:W-:Y:S01]  /*2a20*/  @P0 LOP3.LUT R14, R19, R32, RZ, 0xfc, !PT ;  /* 0x00000020130e0212 */ /* 0x000fe200078efcff */
[C---:B------:R-:W-:Y:S01]  /*2a30*/  IMAD.SHL.U32 R19, R12.reuse, 0x4, RZ ;  /* 0x000000040c137824 */ /* 0x040fe200078e00ff */
[----:B------:R-:W-:Y:S02]  /*2a40*/  @P0 SHF.R.U32.HI R16, RZ, R16, R31 ;  /* 0x00000010ff100219 */ /* 0x000fe4000001161f */
[----:B------:R-:W-:Y:S02]  /*2a50*/  SHF.L.U64.HI R23, R12, 0x2, R13 ;  /* 0x000000020c177819 */ /* 0x000fe4000001020d */
[----:B------:R-:W-:Y:S02]  /*2a60*/  SHF.L.W.U32.HI R12, R13, 0x2, R14 ;  /* 0x000000020d0c7819 */ /* 0x000fe40000010e0e */
[----:B------:R-:W-:Y:S02]  /*2a70*/  @P0 LOP3.LUT R15, R17, R16, RZ, 0xfc, !PT ;  /* 0x00000010110f0212 */ /* 0x000fe400078efcff */
[----:B------:R-:W-:-:S02]  /*2a80*/  IADD3 RZ, P0, PT, RZ, -R19, RZ ;  /* 0x80000013ffff7210 */ /* 0x000fc40007f1e0ff */
[----:B------:R-:W-:Y:S02]  /*2a90*/  LOP3.LUT R13, RZ, R23, RZ, 0x33, !PT ;  /* 0x00000017ff0d7212 */ /* 0x000fe400078e33ff */
[----:B------:R-:W-:Y:S02]  /*2aa0*/  SHF.L.W.U32.HI R14, R14, 0x2, R15 ;  /* 0x000000020e0e7819 */ /* 0x000fe40000010e0f */
[----:B------:R-:W-:Y:S02]  /*2ab0*/  LOP3.LUT R17, RZ, R12, RZ, 0x33, !PT ;  /* 0x0000000cff117212 */ /* 0x000fe400078e33ff */
[----:B------:R-:W-:Y:S02]  /*2ac0*/  IADD3.X R16, P0, PT, RZ, R13, RZ, P0, !PT ;  /* 0x0000000dff107210 */ /* 0x000fe4000071e4ff */
[----:B------:R-:W-:Y:S02]  /*2ad0*/  LOP3.LUT R13, RZ, R14, RZ, 0x33, !PT ;  /* 0x0000000eff0d7212 */ /* 0x000fe400078e33ff */
[----:B------:R-:W-:-:S02]  /*2ae0*/  IADD3.X R17, P1, PT, RZ, R17, RZ, P0, !PT ;  /* 0x00000011ff117210 */ /* 0x000fc4000073e4ff */
[----:B------:R-:W-:-:S03]  /*2af0*/  ISETP.GT.U32.AND P3, PT, R12, -0x1, PT ;  /* 0xffffffff0c00780c */ /* 0x000fc60003f64070 */
[----:B------:R-:W-:Y:S01]  /*2b00*/  IMAD.X R13, RZ, RZ, R13, P1 ;  /* 0x000000ffff0d7224 */ /* 0x000fe200008e060d */
[----:B------:R-:W-:-:S04]  /*2b10*/  ISETP.GT.AND.EX P0, PT, R14, -0x1, PT, P3 ;  /* 0xffffffff0e00780c */ /* 0x000fc80003f04330 */
[----:B------:R-:W-:Y:S02]  /*2b20*/  SEL R13, R14, R13, P0 ;  /* 0x0000000d0e0d7207 */ /* 0x000fe40000000000 */
[----:B------:R-:W-:Y:S02]  /*2b30*/  SEL R21, R12, R17, P0 ;  /* 0x000000110c157207 */ /* 0x000fe40000000000 */
[----:B------:R-:W-:Y:S02]  /*2b40*/  ISETP.NE.U32.AND P1, PT, R13, RZ, PT ;  /* 0x000000ff0d00720c */ /* 0x000fe40003f25070 */
[----:B------:R-:W-:Y:S02]  /*2b50*/  SEL R20, R23, R16, P0 ;  /* 0x0000001017147207 */ /* 0x000fe40000000000 */
[----:B------:R-:W-:Y:S01]  /*2b60*/  SEL R17, R21, R13, !P1 ;  /* 0x0000000d15117207 */ /* 0x000fe20004800000 */
[----:B------:R-:W-:-:S05]  /*2b70*/  @!P0 IMAD.MOV R19, RZ, RZ, -R19 ;  /* 0x000000ffff138224 */ /* 0x000fca00078e0a13 */
[----:B------:R-:W0:Y:S02]  /*2b80*/  FLO.U32 R17, R17 ;  /* 0x0000001100117300 */ /* 0x000e2400000e0000 */
[C---:B0-----:R-:W-:Y:S02]  /*2b90*/  IADD3 R18, PT, PT, -R17.reuse, 0x1f, RZ ;  /* 0x0000001f11127810 */ /* 0x041fe40007ffe1ff */
[----:B------:R-:W-:-:S03]  /*2ba0*/  IADD3 R12, PT, PT, -R17, 0x3f, RZ ;  /* 0x0000003f110c7810 */ /* 0x000fc60007ffe1ff */
[----:B------:R-:W-:-:S05]  /*2bb0*/  @P1 IMAD.MOV R12, RZ, RZ, R18 ;  /* 0x000000ffff0c1224 */ /* 0x000fca00078e0212 */
[----:B------:R-:W-:-:S13]  /*2bc0*/  ISETP.NE.AND P1, PT, R12, RZ, PT ;  /* 0x000000ff0c00720c */ /* 0x000fda0003f25270 */
[----:B------:R-:W-:Y:S05]  /*2bd0*/  @!P1 BRA `(.L_x_39) ;  /* 0x0000000000289947 */ /* 0x000fea0003800000 */
[--C-:B------:R-:W-:Y:S02]  /*2be0*/  SHF.R.U64 R18, R19, 0x1, R20.reuse ;  /* 0x0000000113127819 */ /* 0x100fe40000001214 */
[C---:B------:R-:W-:Y:S02]  /*2bf0*/  LOP3.LUT R16, R12.reuse, 0x3f, RZ, 0xc0, !PT ;  /* 0x0000003f0c107812 */ /* 0x040fe400078ec0ff */
[----:B------:R-:W-:Y:S02]  /*2c00*/  SHF.R.U32.HI R20, RZ, 0x1, R20 ;  /* 0x00000001ff147819 */ /* 0x000fe40000011614 */
[----:B------:R-:W-:Y:S02]  /*2c10*/  LOP3.LUT R17, R12, 0x3f, RZ, 0xc, !PT ;  /* 0x0000003f0c117812 */ /* 0x000fe400078e0cff */
[CC--:B------:R-:W-:Y:S02]  /*2c20*/  SHF.L.U64.HI R32, R21.reuse, R16.reuse, R13 ;  /* 0x0000001015207219 */ /* 0x0c0fe4000001020d */
[----:B------:R-:W-:-:S02]  /*2c30*/  SHF.L.U32 R16, R21, R16, RZ ;  /* 0x0000001015107219 */ /* 0x000fc400000006ff */
[-CC-:B------:R-:W-:Y:S02]  /*2c40*/  SHF.R.U64 R13, R18, R17.reuse, R20.reuse ;  /* 0x00000011120d7219 */ /* 0x180fe40000001214 */
[----:B------:R-:W-:Y:S02]  /*2c50*/  SHF.R.U32.HI R17, RZ, R17, R20 ;  /* 0x00000011ff117219 */ /* 0x000fe40000011614 */
[----:B------:R-:W-:Y:S02]  /*2c60*/  LOP3.LUT R21, R16, R13, RZ, 0xfc, !PT ;  /* 0x0000000d10157212 */ /* 0x000fe400078efcff */
[----:B------:R-:W-:-:S07]  /*2c70*/  LOP3.LUT R13, R32, R17, RZ, 0xfc, !PT ;  /* 0x00000011200d7212 */ /* 0x000fce00078efcff */
.L_x_39:
[----:B------:R-:W-:Y:S05]  /*2c80*/  BSYNC.RECONVERGENT B4 ;  /* 0x0000000000047941 */ /* 0x000fea0003800200 */
.L_x_38:
[----:B------:R-:W-:-:S04]  /*2c90*/  IMAD.WIDE.U32 R18, R21, 0x2168c235, RZ ;  /* 0x2168c23515127825 */ /* 0x000fc800078e00ff */
[----:B------:R-:W-:Y:S01]  /*2ca0*/  IMAD.MOV.U32 R16, RZ, RZ, R19 ;  /* 0x000000ffff107224 */ /* 0x000fe200078e0013 */
[----:B------:R-:W-:Y:S01]  /*2cb0*/  IADD3 RZ, P1, PT, R18, R18, RZ ;  /* 0x0000001212ff7210 */ /* 0x000fe20007f3e0ff */
[----:B------:R-:W-:Y:S02]  /*2cc0*/  IMAD.MOV.U32 R17, RZ, RZ, RZ ;  /* 0x000000ffff117224 */ /* 0x000fe400078e00ff */
[----:B------:R-:W-:-:S04]  /*2cd0*/  IMAD.HI.U32 R19, R13, -0x36f0255e, RZ ;  /* 0xc90fdaa20d137827 */ /* 0x000fc800078e00ff */
[----:B------:R-:W-:-:S04]  /*2ce0*/  IMAD.WIDE.U32 R16, R21, -0x36f0255e, R16 ;  /* 0xc90fdaa215107825 */ /* 0x000fc800078e0010 */
[C---:B------:R-:W-:Y:S02]  /*2cf0*/  IMAD R21, R13.reuse, -0x36f0255e, RZ ;  /* 0xc90fdaa20d157824 */ /* 0x040fe400078e02ff */
[----:B------:R-:W-:-:S04]  /*2d00*/  IMAD.WIDE.U32 R16, P3, R13, 0x2168c235, R16 ;  /* 0x2168c2350d107825 */ /* 0x000fc80007860010 */
[----:B------:R-:W-:Y:S01]  /*2d10*/  IMAD.X R13, RZ, RZ, R19, P3 ;  /* 0x000000ffff0d7224 */ /* 0x000fe200018e0613 */
[----:B------:R-:W-:Y:S02]  /*2d20*/  IADD3 R17, P3, PT, R21, R17, RZ ;  /* 0x0000001115117210 */ /* 0x000fe40007f7e0ff */
[----:B------:R-:W-:Y:S02]  /*2d30*/  IADD3.X RZ, P1, PT, R16, R16, RZ, P1, !PT ;  /* 0x0000001010ff7210 */ /* 0x000fe40000f3e4ff */
[C---:B------:R-:W-:Y:S01]  /*2d40*/  ISETP.GT.U32.AND P4, PT, R17.reuse, RZ, PT ;  /* 0x000000ff1100720c */ /* 0x040fe20003f84070 */
[----:B------:R-:W-:Y:S01]  /*2d50*/  IMAD.X R13, RZ, RZ, R13, P3 ;  /* 0x000000ffff0d7224 */ /* 0x000fe200018e060d */
[----:B------:R-:W-:-:S04]  /*2d60*/  IADD3.X R16, P3, PT, R17, R17, RZ, P1, !PT ;  /* 0x0000001111107210 */ /* 0x000fc80000f7e4ff */
[C---:B------:R-:W-:Y:S01]  /*2d70*/  ISETP.GT.AND.EX P1, PT, R13.reuse, RZ, PT, P4 ;  /* 0x000000ff0d00720c */ /* 0x040fe20003f24340 */
[----:B------:R-:W-:-:S03]  /*2d80*/  IMAD.X R18, R13, 0x1, R13, P3 ;  /* 0x000000010d127824 */ /* 0x000fc600018e060d */
[----:B------:R-:W-:Y:S02]  /*2d90*/  SEL R16, R16, R17, P1 ;  /* 0x0000001110107207 */ /* 0x000fe40000800000 */
[----:B------:R-:W-:Y:S02]  /*2da0*/  SEL R17, R18, R13, P1 ;  /* 0x0000000d12117207 */ /* 0x000fe40000800000 */
[----:B------:R-:W-:Y:S02]  /*2db0*/  IADD3 R16, P3, PT, R16, 0x1, RZ ;  /* 0x0000000110107810 */ /* 0x000fe40007f7e0ff */
[----:B------:R-:W-:Y:S02]  /*2dc0*/  SEL R19, RZ, 0xffffffff, !P1 ;  /* 0xffffffffff137807 */ /* 0x000fe40004800000 */
[----:B------:R-:W-:Y:S01]  /*2dd0*/  LOP3.LUT P1, R13, R30, 0x80000000, RZ, 0xc0, !PT ;  /* 0x800000001e0d7812 */ /* 0x000fe2000782c0ff */
[----:B------:R-:W-:Y:S02]  /*2de0*/  IMAD.X R17, RZ, RZ, R17, P3 ;  /* 0x000000ffff117224 */ /* 0x000fe400018e0611 */
[----:B------:R-:W-:Y:S01]  /*2df0*/  IMAD.IADD R12, R19, 0x1, -R12 ;  /* 0x00000001130c7824 */ /* 0x000fe200078e0a0c */
[----:B------:R-:W-:-:S02]  /*2e00*/  SHF.R.U32.HI R19, RZ, 0x1e, R15 ;  /* 0x0000001eff137819 */ /* 0x000fc4000001160f */
[----:B------:R-:W-:Y:S01]  /*2e10*/  SHF.R.U64 R16, R16, 0xa, R17 ;  /* 0x0000000a10107819 */ /* 0x000fe20000001211 */
[----:B------:R-:W-:Y:S01]  /*2e20*/  IMAD.SHL.U32 R12, R12, 0x100000, RZ ;  /* 0x001000000c0c7824 */ /* 0x000fe200078e00ff */
[----:B------:R-:W-:Y:S02]  /*2e30*/  LEA.HI R14, R14, R19, RZ, 0x1 ;  /* 0x000000130e0e7211 */ /* 0x000fe400078f08ff */
[----:B------:R-:W-:Y:S02]  /*2e40*/  IADD3 R16, P3, PT, R16, 0x1, RZ ;  /* 0x0000000110107810 */ /* 0x000fe40007f7e0ff */
[----:B------:R-:W-:Y:S01]  /*2e50*/  @!P0 LOP3.LUT R13, R13, 0x80000000, RZ, 0x3c, !PT ;  /* 0x800000000d0d8812 */ /* 0x000fe200078e3cff */
[----:B------:R-:W-:Y:S01]  /*2e60*/  @P1 IMAD.MOV R14, RZ, RZ, -R14 ;  /* 0x000000ffff0e1224 */ /* 0x000fe200078e0a0e */
[----:B------:R-:W-:-:S04]  /*2e70*/  LEA.HI.X R17, R17, RZ, RZ, 0x16, P3 ;  /* 0x000000ff11117211 */ /* 0x000fc800018fb4ff */
[--C-:B------:R-:W-:Y:S02]  /*2e80*/  SHF.R.U64 R16, R16, 0x1, R17.reuse ;  /* 0x0000000110107819 */ /* 0x100fe40000001211 */
[----:B------:R-:W-:Y:S02]  /*2e90*/  SHF.R.U32.HI R15, RZ, 0x1, R17 ;  /* 0x00000001ff0f7819 */ /* 0x000fe40000011611 */
[----:B------:R-:W-:-:S04]  /*2ea0*/  IADD3 R20, P3, P4, RZ, RZ, R16 ;  /* 0x000000ffff147210 */ /* 0x000fc80007c7e010 */
[----:B------:R-:W-:-:S04]  /*2eb0*/  IADD3.X R12, PT, PT, R12, 0x3fe00000, R15, P3, P4 ;  /* 0x3fe000000c0c7810 */ /* 0x000fc80001fe840f */
[----:B------:R-:W-:-:S07]  /*2ec0*/  LOP3.LUT R21, R12, R13, RZ, 0xfc, !PT ;  /* 0x0000000d0c157212 */ /* 0x000fce00078efcff */
.L_x_33:
[----:B------:R-:W-:Y:S02]  /*2ed0*/  IMAD.MOV.U32 R23, RZ, RZ, 0x0 ;  /* 0x00000000ff177424 */ /* 0x000fe400078e00ff */
[----:B------:R-:W-:Y:S02]  /*2ee0*/  IMAD.MOV.U32 R30, RZ, RZ, R20 ;  /* 0x000000ffff1e7224 */ /* 0x000fe400078e0014 */
[----:B------:R-:W-:Y:S01]  /*2ef0*/  IMAD.MOV.U32 R31, RZ, RZ, R21 ;  /* 0x000000ffff1f7224 */ /* 0x000fe200078e0015 */
[----:B------:R-:W-:Y:S06]  /*2f00*/  RET.REL.NODEC R22 `(_Z8run_stepiiPdS_S_S_S_S_S_Pb) ;  /* 0xffffffd0163c7950 */ /* 0x000fec0003c3ffff */
.L_x_40:
[----:B------:R-:W-:-:S00]  /*2f10*/  BRA `(.L_x_40) ;  /* 0xfffffffc00fc7947 */ /* 0x000fc0000383ffff */
[----:B------:R-:W-:-:S00]  /*2f20*/  NOP ;  /* 0x0000000000007918 */ /* 0x000fc00000000000 */
        /* <DEDUP_REMOVED lines=13> */
.L_x_67:


//--------------------- .text._Z8set_massPdPbi    --------------------------
	.section	.text._Z8set_massPdPbi,"ax",@progbits
	.align	128
        .global         _Z8set_massPdPbi
        .type           _Z8set_massPdPbi,@function
        .size           _Z8set_massPdPbi,(.L_x_73 - _Z8set_massPdPbi)
        .other          _Z8set_massPdPbi,@"STO_CUDA_ENTRY STV_DEFAULT"
_Z8set_massPdPbi:
.text._Z8set_massPdPbi:
[----:B------:R-:W-:Y:S01]  /*0000*/  LDC R1, c[0x0][0x37c] ;  /* 0x0000df00ff017b82 */ /* 0x000fe20000000800 */
[----:B------:R-:W0:Y:S07]  /*0010*/  S2R R0, SR_TID.X ;  /* 0x0000000000007919 */ /* 0x000e2e0000002100 */
[----:B------:R-:W0:Y:S01]  /*0020*/  S2UR UR4, SR_CTAID.X ;  /* 0x00000000000479c3 */ /* 0x000e220000002500 */
[----:B------:R-:W1:Y:S07]  /*0030*/  LDCU UR5, c[0x0][0x390] ;  /* 0x00007200ff0577ac */ /* 0x000e6e0008000800 */
[----:B------:R-:W0:Y:S02]  /*0040*/  LDC R7, c[0x0][0x360] ;  /* 0x0000d800ff077b82 */ /* 0x000e240000000800 */
[----:B0-----:R-:W-:-:S05]  /*0050*/  IMAD R0, R7, UR4, R0 ;  /* 0x0000000407007c24 */ /* 0x001fca000f8e0200 */
[----:B-1----:R-:W-:-:S13]  /*0060*/  ISETP.GE.AND P0, PT, R0, UR5, PT ;  /* 0x0000000500007c0c */ /* 0x002fda000bf06270 */
[----:B------:R-:W-:Y:S05]  /*0070*/  @P0 EXIT ;  /* 0x000000000000094d */ /* 0x000fea0003800000 */
[----:B------:R-:W0:Y:S01]  /*0080*/  LDCU UR4, c[0x0][0x370] ;  /* 0x00006e00ff0477ac */ /* 0x000e220008000800 */
[----:B------:R-:W1:Y:S01]  /*0090*/  LDCU.64 UR6, c[0x0][0x358] ;  /* 0x00006b00ff0677ac */ /* 0x000e620008000a00 */
[----:B------:R-:W2:Y:S01]  /*00a0*/  LDCU UR5, c[0x0][0x390] ;  /* 0x00007200ff0577ac */ /* 0x000ea20008000800 */
[----:B------:R-:W3:Y:S01]  /*00b0*/  LDCU.64 UR8, c[0x0][0x388] ;  /* 0x00007100ff0877ac */ /* 0x000ee20008000a00 */
[----:B0-----:R-:W-:-:S07]  /*00c0*/  IMAD R7, R7, UR4, RZ ;  /* 0x0000000407077c24 */ /* 0x001fce000f8e02ff */
.L_x_41:
[----:B---3--:R-:W-:-:S04]  /*00d0*/  IADD3 R4, P0, PT, R0, UR8, RZ ;  /* 0x0000000800047c10 */ /* 0x008fc8000ff1e0ff */
[----:B------:R-:W-:-:S05]  /*00e0*/  LEA.HI.X.SX32 R5, R0, UR9, 0x1, P0 ;  /* 0x0000000900057c11 */ /* 0x000fca00080f0eff */
[----:B-1----:R-:W3:Y:S02]  /*00f0*/  LDG.E.U8 R4, desc[UR6][R4.64] ;  /* 0x0000000604047981 */ /* 0x002ee4000c1e1100 */
[----:B---3--:R-:W-:-:S13]  /*0100*/  ISETP.NE.AND P0, PT, R4, RZ, PT ;  /* 0x000000ff0400720c */ /* 0x008fda0003f05270 */
[----:B------:R-:W0:Y:S02]  /*0110*/  @P0 LDC.64 R2, c[0x0][0x380] ;  /* 0x0000e000ff020b82 */ /* 0x000e240000000a00 */
[----:B0-----:R-:W-:-:S04]  /*0120*/  @P0 IMAD.WIDE R2, R0, 0x8, R2 ;  /* 0x0000000800020825 */ /* 0x001fc800078e0202 */
[----:B------:R-:W-:Y:S01]  /*0130*/  IMAD.IADD R0, R7, 0x1, R0 ;  /* 0x0000000107007824 */ /* 0x000fe200078e0200 */
[----:B------:R0:W-:Y:S04]  /*0140*/  @P0 STG.E.64 desc[UR6][R2.64], RZ ;  /* 0x000000ff02000986 */ /* 0x0001e8000c101b06 */
[----:B--2---:R-:W-:-:S13]  /*0150*/  ISETP.GE.AND P0, PT, R0, UR5, PT ;  /* 0x0000000500007c0c */ /* 0x004fda000bf06270 */
[----:B0-----:R-:W-:Y:S05]  /*0160*/  @!P0 BRA `(.L_x_41) ;  /* 0xfffffffc00d88947 */ /* 0x001fea000383ffff */
[----:B------:R-:W-:Y:S05]  /*0170*/  EXIT ;  /* 0x000000000000794d */ /* 0x000fea0003800000 */
.L_x_42:
        /* <DEDUP_REMOVED lines=16> */
.L_x_73:


//--------------------- .text._Z7p3_initv         --------------------------
	.section	.text._Z7p3_initv,"ax",@progbits
	.align	128
        .global         _Z7p3_initv
        .type           _Z7p3_initv,@function
        .size           _Z7p3_initv,(.L_x_74 - _Z7p3_initv)
        .other          _Z7p3_initv,@"STO_CUDA_ENTRY STV_DEFAULT"
_Z7p3_initv:
.text._Z7p3_initv:
[----:B------:R-:W-:Y:S08]  /*0000*/  LDC R1, c[0x0][0x37c] ;  /* 0x0000df00ff017b82 */ /* 0x000ff00000000800 */
[----:B------:R-:W0:Y:S01]  /*0010*/  LDC.64 R2, c[0x4][0x48] ;  /* 0x01001200ff027b82 */ /* 0x000e220000000a00 */
[----:B------:R-:W0:Y:S01]  /*0020*/  LDCU.64 UR4, c[0x0][0x358] ;  /* 0x00006b00ff0477ac */ /* 0x000e220008000a00 */
[----:B------:R-:W-:-:S06]  /*0030*/  MOV R5, 0xfffffffe ;  /* 0xfffffffe00057802 */ /* 0x000fcc0000000f00 */
[----:B------:R-:W1:Y:S08]  /*0040*/  LDC.64 R6, c[0x4][0x10] ;  /* 0x01000400ff067b82 */ /* 0x000e700000000a00 */
[----:B------:R-:W2:Y:S08]  /*0050*/  LDC.64 R8, c[0x4][0x18] ;  /* 0x01000600ff087b82 */ /* 0x000eb00000000a00 */
[----:B------:R-:W3:Y:S01]  /*0060*/  LDC.64 R10, c[0x4][0x30] ;  /* 0x01000c00ff0a7b82 */ /* 0x000ee20000000a00 */
[----:B0-----:R-:W-:Y:S07]  /*0070*/  STG.E desc[UR4][R2.64], R5 ;  /* 0x0000000502007986 */ /* 0x001fee000c101904 */
[----:B------:R-:W0:Y:S01]  /*0080*/  LDC.64 R12, c[0x4][0x28] ;  /* 0x01000a00ff0c7b82 */ /* 0x000e220000000a00 */
[----:B-1----:R-:W-:Y:S04]  /*0090*/  STG.E.64 desc[UR4][R6.64], RZ ;  /* 0x000000ff06007986 */ /* 0x002fe8000c101b04 */
[----:B--2---:R-:W-:Y:S04]  /*00a0*/  STG.E.64 desc[UR4][R8.64], RZ ;  /* 0x000000ff08007986 */ /* 0x004fe8000c101b04 */
[----:B---3--:R-:W-:Y:S04]  /*00b0*/  STG.E.U8 desc[UR4][R10.64], RZ ;  /* 0x000000ff0a007986 */ /* 0x008fe8000c101104 */
[----:B0-----:R-:W-:Y:S01]  /*00c0*/  STG.E.U8 desc[UR4][R12.64], RZ ;  /* 0x000000ff0c007986 */ /* 0x001fe2000c101104 */
[----:B------:R-:W-:Y:S05]  /*00d0*/  EXIT ;  /* 0x000000000000794d */ /* 0x000fea0003800000 */
.L_x_43:
        /* <DEDUP_REMOVED lines=10> */
.L_x_74:


//--------------------- .text._Z25calculate_target_distanceiiPdS_S_S_ --------------------------
	.section	.text._Z25calculate_target_distanceiiPdS_S_S_,"ax",@progbits
	.align	128
        .global         _Z25calculate_target_distanceiiPdS_S_S_
        .type           _Z25calculate_target_distanceiiPdS_S_S_,@function
        .size           _Z25calculate_target_distanceiiPdS_S_S_,(.L_x_68 - _Z25calculate_target_distanceiiPdS_S_S_)
        .other          _Z25calculate_target_distanceiiPdS_S_S_,@"STO_CUDA_ENTRY STV_DEFAULT"
_Z25calculate_target_distanceiiPdS_S_S_:
.text._Z25calculate_target_distanceiiPdS_S_S_:
[----:B------:R-:W-:Y:S08]  /*0000*/  LDC R1, c[0x0][0x37c] ;  /* 0x0000df00ff017b82 */ /* 0x000ff00000000800 */
[----:B------:R-:W0:Y:S01]  /*0010*/  LDC.64 R2, c[0x4][0x30] ;  /* 0x01000c00ff027b82 */ /* 0x000e220000000a00 */
[----:B------:R-:W0:Y:S02]  /*0020*/  LDCU.64 UR4, c[0x0][0x358] ;  /* 0x00006b00ff0477ac */ /* 0x000e240008000a00 */
[----:B0-----:R-:W2:Y:S02]  /*0030*/  LDG.E.U8 R2, desc[UR4][R2.64] ;  /* 0x0000000402027981 */ /* 0x001ea4000c1e1100 */
[----:B--2---:R-:W-:-:S13]  /*0040*/  ISETP.NE.AND P0, PT, R2, RZ, PT ;  /* 0x000000ff0200720c */ /* 0x004fda0003f05270 */
[----:B------:R-:W-:Y:S05]  /*0050*/  @P0 EXIT ;  /* 0x000000000000094d */ /* 0x000fea0003800000 */
[----:B------:R-:W0:Y:S08]  /*0060*/  LDC.64 R10, c[0x4][0x10] ;  /* 0x01000400ff0a7b82 */ /* 0x000e300000000a00 */
[----:B------:R-:W1:Y:S08]  /*0070*/  LDC.64 R12, c[0x4][0x18] ;  /* 0x01000600ff0c7b82 */ /* 0x000e700000000a00 */
[----:B------:R-:W2:Y:S01]  /*0080*/  LDC.64 R18, c[0x0][0x390] ;  /* 0x0000e400ff127b82 */ /* 0x000ea20000000a00 */
[----:B0-----:R-:W3:Y:S07]  /*0090*/  LDG.E.64 R2, desc[UR4][R10.64] ;  /* 0x000000040a027981 */ /* 0x001eee000c1e1b00 */
[----:B------:R-:W0:Y:S08]  /*00a0*/  LDC.64 R4, c[0x0][0x380] ;  /* 0x0000e000ff047b82 */ /* 0x000e300000000a00 */
[----:B------:R-:W4:Y:S08]  /*00b0*/  LDC.64 R16, c[0x0][0x388] ;  /* 0x0000e200ff107b82 */ /* 0x000f300000000a00 */
[----:B------:R-:W0:Y:S01]  /*00c0*/  LDC.64 R6, c[0x0][0x398] ;  /* 0x0000e600ff067b82 */ /* 0x000e220000000a00 */
[----:B---3--:R-:W-:-:S07]  /*00d0*/  DADD R2, R2, 60000000 ;  /* 0x418c9c3802027429 */ /* 0x008fce0000000000 */
[----:B------:R4:W-:Y:S04]  /*00e0*/  STG.E.64 desc[UR4][R10.64], R2 ;  /* 0x000000020a007986 */ /* 0x0009e8000c101b04 */
[----:B-1----:R-:W3:Y:S01]  /*00f0*/  LDG.E.64 R8, desc[UR4][R12.64] ;  /* 0x000000040c087981 */ /* 0x002ee2000c1e1b00 */
[----:B0-----:R-:W-:-:S04]  /*0100*/  IMAD.WIDE R20, R4, 0x8, R6 ;  /* 0x0000000804147825 */ /* 0x001fc800078e0206 */
[----:B----4-:R-:W-:-:S04]  /*0110*/  IMAD.WIDE R10, R4, 0x8, R16 ;  /* 0x00000008040a7825 */ /* 0x010fc800078e0210 */
[----:B------:R-:W-:-:S04]  /*0120*/  IMAD.WIDE R16, R5, 0x8, R16 ;  /* 0x0000000805107825 */ /* 0x000fc800078e0210 */
[----:B------:R-:W-:Y:S01]  /*0130*/  IMAD.WIDE R22, R5, 0x8, R6 ;  /* 0x0000000805167825 */ /* 0x000fe200078e0206 */
[----:B---3--:R-:W-:-:S03]  /*0140*/  DADD R14, R8, 60 ;  /* 0x404e0000080e7429 */ /* 0x008fc60000000000 */
[----:B--2---:R-:W-:-:S04]  /*0150*/  IMAD.WIDE R8, R4, 0x8, R18 ;  /* 0x0000000804087825 */ /* 0x004fc800078e0212 */
[----:B------:R-:W-:Y:S01]  /*0160*/  IMAD.WIDE R18, R5, 0x8, R18 ;  /* 0x0000000805127825 */ /* 0x000fe200078e0212 */
[----:B------:R0:W-:Y:S04]  /*0170*/  STG.E.64 desc[UR4][R12.64], R14 ;  /* 0x0000000e0c007986 */ /* 0x0001e8000c101b04 */
[----:B------:R-:W2:Y:S04]  /*0180*/  LDG.E.64 R8, desc[UR4][R8.64] ;  /* 0x0000000408087981 */ /* 0x000ea8000c1e1b00 */
[----:B------:R-:W2:Y:S04]  /*0190*/  LDG.E.64 R18, desc[UR4][R18.64] ;  /* 0x0000000412127981 */ /* 0x000ea8000c1e1b00 */
[----:B------:R-:W3:Y:S04]  /*01a0*/  LDG.E.64 R10, desc[UR4][R10.64] ;  /* 0x000000040a0a7981 */ /* 0x000ee8000c1e1b00 */
[----:B------:R-:W3:Y:S04]  /*01b0*/  LDG.E.64 R16, desc[UR4][R16.64] ;  /* 0x0000000410107981 */ /* 0x000ee8000c1e1b00 */
[----:B------:R-:W4:Y:S04]  /*01c0*/  LDG.E.64 R20, desc[UR4][R20.64] ;  /* 0x0000000414147981 */ /* 0x000f28000c1e1b00 */
[----:B------:R-:W4:Y:S01]  /*01d0*/  LDG.E.64 R22, desc[UR4][R22.64] ;  /* 0x0000000416167981 */ /* 0x000f22000c1e1b00 */
[----:B--2---:R-:W-:-:S02]  /*01e0*/  DADD R6, R8, -R18 ;  /* 0x0000000008067229 */ /* 0x004fc40000000812 */
[----:B---3--:R-:W-:-:S06]  /*01f0*/  DADD R4, R10, -R16 ;  /* 0x000000000a047229 */ /* 0x008fcc0000000810 */
[----:B------:R-:W-:Y:S01]  /*0200*/  DMUL R8, R6, R6 ;  /* 0x0000000606087228 */ /* 0x000fe20000000000 */
[----:B------:R-:W-:Y:S01]  /*0210*/  MOV R10, 0x0 ;  /* 0x00000000000a7802 */ /* 0x000fe20000000f00 */
[----:B------:R-:W-:Y:S01]  /*0220*/  IMAD.MOV.U32 R11, RZ, RZ, 0x3fd80000 ;  /* 0x3fd80000ff0b7424 */ /* 0x000fe200078e00ff */
[----:B----4-:R-:W-:-:S05]  /*0230*/  DADD R6, R20, -R22 ;  /* 0x0000000014067229 */ /* 0x010fca0000000816 */
[----:B------:R-:W-:-:S08]  /*0240*/  DFMA R4, R4, R4, R8 ;  /* 0x000000040404722b */ /* 0x000fd00000000008 */
[----:B------:R-:W-:-:S06]  /*0250*/  DFMA R4, R6, R6, R4 ;  /* 0x000000060604722b */ /* 0x000fcc0000000004 */
[----:B------:R-:W1:Y:S04]  /*0260*/  MUFU.RSQ64H R7, R5 ;  /* 0x0000000500077308 */ /* 0x000e680000001c00 */
[----:B------:R-:W-:-:S05]  /*0270*/  VIADD R6, R5, 0xfcb00000 ;  /* 0xfcb0000005067836 */ /* 0x000fca0000000000 */
[----:B------:R-:W-:Y:S01]  /*0280*/  ISETP.GE.U32.AND P0, PT, R6, 0x7ca00000, PT ;  /* 0x7ca000000600780c */ /* 0x000fe20003f06070 */
[----:B-1----:R-:W-:-:S08]  /*0290*/  DMUL R8, R6, R6 ;  /* 0x0000000606087228 */ /* 0x002fd00000000000 */
[----:B------:R-:W-:-:S08]  /*02a0*/  DFMA R8, R4, -R8, 1 ;  /* 0x3ff000000408742b */ /* 0x000fd00000000808 */
[----:B------:R-:W-:Y:S02]  /*02b0*/  DFMA R10, R8, R10, 0.5 ;  /* 0x3fe00000080a742b */ /* 0x000fe4000000000a */
[----:B------:R-:W-:-:S08]  /*02c0*/  DMUL R8, R6, R8 ;  /* 0x0000000806087228 */ /* 0x000fd00000000000 */
[----:B------:R-:W-:-:S08]  /*02d0*/  DFMA R8, R10, R8, R6 ;  /* 0x000000080a08722b */ /* 0x000fd00000000006 */
[----:B------:R-:W-:Y:S02]  /*02e0*/  DMUL R10, R4, R8 ;  /* 0x00000008040a7228 */ /* 0x000fe40000000000 */
[----:B------:R-:W-:Y:S01]  /*02f0*/  IADD3 R17, PT, PT, R9, -0x100000, RZ ;  /* 0xfff0000009117810 */ /* 0x000fe20007ffe0ff */
[----:B------:R-:W-:-:S05]  /*0300*/  IMAD.MOV.U32 R16, RZ, RZ, R8 ;  /* 0x000000ffff107224 */ /* 0x000fca00078e0008 */
[----:B0-----:R-:W-:-:S08]  /*0310*/  DFMA R12, R10, -R10, R4 ;  /* 0x8000000a0a0c722b */ /* 0x001fd00000000004 */
[----:B------:R-:W-:Y:S01]  /*0320*/  DFMA R14, R12, R16, R10 ;  /* 0x000000100c0e722b */ /* 0x000fe2000000000a */
[----:B------:R-:W-:Y:S10]  /*0330*/  @!P0 BRA `(.L_x_44) ;  /* 0x0000000000088947 */ /* 0x000ff40003800000 */
[----:B------:R-:W-:-:S07]  /*0340*/  MOV R0, 0x360 ;  /* 0x0000036000007802 */ /* 0x000fce0000000f00 */
[----:B------:R-:W-:Y:S05]  /*0350*/  CALL.REL.NOINC `($__internal_1_$__cuda_sm20_dsqrt_rn_f64_mediumpath_v1) ;  /* 0x0000000000307944 */ /* 0x000fea0003c00000 */
.L_x_44:
[----:B------:R-:W0:Y:S01]  /*0360*/  LDC.64 R4, c[0x4][0x8] ;  /* 0x01000200ff047b82 */ /* 0x000e220000000a00 */
[----:B------:R-:W-:Y:S01]  /*0370*/  DSETP.GT.AND P0, PT, R2, R14, PT ;  /* 0x0000000e0200722a */ /* 0x000fe20003f04000 */
[----:B0-----:R0:W-:-:S13]  /*0380*/  STG.E.64 desc[UR4][R4.64], R14 ;  /* 0x0000000e04007986 */ /* 0x0011da000c101b04 */
[----:B------:R-:W-:Y:S05]  /*0390*/  @!P0 EXIT ;  /* 0x000000000000894d */ /* 0x000fea0003800000 */
[----:B------:R-:W1:Y:S01]  /*03a0*/  LDC R7, c[0x0][0x384] ;  /* 0x0000e100ff077b82 */ /* 0x000e620000000800 */
[----:B------:R-:W-:-:S07]  /*03b0*/  MOV R0, 0x1 ;  /* 0x0000000100007802 */ /* 0x000fce0000000f00 */
[----:B------:R-:W1:Y:S08]  /*03c0*/  LDC.64 R2, c[0x0][0x3a0] ;  /* 0x0000e800ff027b82 */ /* 0x000e700000000a00 */
[----:B0-----:R-:W0:Y:S01]  /*03d0*/  LDC.64 R4, c[0x4][0x30] ;  /* 0x01000c00ff047b82 */ /* 0x001e220000000a00 */
[----:B-1----:R-:W-:Y:S01]  /*03e0*/  IMAD.WIDE R2, R7, 0x8, R2 ;  /* 0x0000000807027825 */ /* 0x002fe200078e0202 */
[----:B0-----:R-:W-:Y:S04]  /*03f0*/  STG.E.U8 desc[UR4][R4.64], R0 ;  /* 0x0000000004007986 */ /* 0x001fe8000c101104 */
[----:B------:R-:W-:Y:S01]  /*0400*/  STG.E.64 desc[UR4][R2.64], RZ ;  /* 0x000000ff02007986 */ /* 0x000fe2000c101b04 */
[----:B------:R-:W-:Y:S05]  /*0410*/  EXIT ;  /* 0x000000000000794d */ /* 0x000fea0003800000 */
        .weak           $__internal_1_$__cuda_sm20_dsqrt_rn_f64_mediumpath_v1
        .type           $__internal_1_$__cuda_sm20_dsqrt_rn_f64_mediumpath_v1,@function
        .size           $__internal_1_$__cuda_sm20_dsqrt_rn_f64_mediumpath_v1,(.L_x_68 - $__internal_1_$__cuda_sm20_dsqrt_rn_f64_mediumpath_v1)
$__internal_1_$__cuda_sm20_dsqrt_rn_f64_mediumpath_v1:
[----:B------:R-:W-:Y:S01]  /*0420*/  ISETP.GE.U32.AND P0, PT, R6, -0x3400000, PT ;  /* 0xfcc000000600780c */ /* 0x000fe20003f06070 */
[----:B------:R-:W-:-:S12]  /*0430*/  IMAD.MOV.U32 R9, RZ, RZ, R17 ;  /* 0x000000ffff097224 */ /* 0x000fd800078e0011 */
[----:B------:R-:W-:Y:S05]  /*0440*/  @!P0 BRA `(.L_x_45) ;  /* 0x0000000000208947 */ /* 0x000fea0003800000 */
[----:B------:R-:W-:-:S10]  /*0450*/  DFMA.RM R8, R12, R8, R10 ;  /* 0x000000080c08722b */ /* 0x000fd4000000400a */
[----:B------:R-:W-:-:S04]  /*0460*/  IADD3 R6, P0, PT, R8, 0x1, RZ ;  /* 0x0000000108067810 */ /* 0x000fc80007f1e0ff */
[----:B------:R-:W-:-:S06]  /*0470*/  IADD3.X R7, PT, PT, RZ, R9, RZ, P0, !PT ;  /* 0x00000009ff077210 */ /* 0x000fcc00007fe4ff */
[----:B------:R-:W-:-:S08]  /*0480*/  DFMA.RP R4, -R8, R6, R4 ;  /* 0x000000060804722b */ /* 0x000fd00000008104 */
[----:B------:R-:W-:-:S06]  /*0490*/  DSETP.GT.AND P0, PT, R4, RZ, PT ;  /* 0x000000ff0400722a */ /* 0x000fcc0003f04000 */
[----:B------:R-:W-:Y:S02]  /*04a0*/  FSEL R6, R6, R8, P0 ;  /* 0x0000000806067208 */ /* 0x000fe40000000000 */
[----:B------:R-:W-:Y:S01]  /*04b0*/  FSEL R7, R7, R9, P0 ;  /* 0x0000000907077208 */ /* 0x000fe20000000000 */
[----:B------:R-:W-:Y:S06]  /*04c0*/  BRA `(.L_x_46) ;  /* 0x0000000000647947 */ /* 0x000fec0003800000 */
.L_x_45:
[----:B------:R-:W-:-:S14]  /*04d0*/  DSETP.NE.AND P0, PT, R4, RZ, PT ;  /* 0x000000ff0400722a */ /* 0x000fdc0003f05000 */
[----:B------:R-:W-:Y:S05]  /*04e0*/  @!P0 BRA `(.L_x_47) ;  /* 0x0000000000588947 */ /* 0x000fea0003800000 */
[----:B------:R-:W-:-:S13]  /*04f0*/  ISETP.GE.AND P0, PT, R5, RZ, PT ;  /* 0x000000ff0500720c */ /* 0x000fda0003f06270 */
[----:B------:R-:W-:Y:S01]  /*0500*/  @!P0 IMAD.MOV.U32 R6, RZ, RZ, 0x0 ;  /* 0x00000000ff068424 */ /* 0x000fe200078e00ff */
[----:B------:R-:W-:Y:S01]  /*0510*/  @!P0 MOV R7, 0xfff80000 ;  /* 0xfff8000000078802 */ /* 0x000fe20000000f00 */
[----:B------:R-:W-:Y:S06]  /*0520*/  @!P0 BRA `(.L_x_46) ;  /* 0x00000000004c8947 */ /* 0x000fec0003800000 */
[----:B------:R-:W-:-:S13]  /*0530*/  ISETP.GT.AND P0, PT, R5, 0x7fefffff, PT ;  /* 0x7fefffff0500780c */ /* 0x000fda0003f04270 */
[----:B------:R-:W-:Y:S05]  /*0540*/  @P0 BRA `(.L_x_47) ;  /* 0x0000000000400947 */ /* 0x000fea0003800000 */
[----:B------:R-:W-:Y:S01]  /*0550*/  DMUL R4, R4, 8.11296384146066816958e+31 ;  /* 0x4690000004047828 */ /* 0x000fe20000000000 */
[----:B------:R-:W-:Y:S01]  /*0560*/  IMAD.MOV.U32 R6, RZ, RZ, RZ ;  /* 0x000000ffff067224 */ /* 0x000fe200078e00ff */
[----:B------:R-:W-:Y:S01]  /*0570*/  MOV R10, 0x0 ;  /* 0x00000000000a7802 */ /* 0x000fe20000000f00 */
[----:B------:R-:W-:-:S03]  /*0580*/  IMAD.MOV.U32 R11, RZ, RZ, 0x3fd80000 ;  /* 0x3fd80000ff0b7424 */ /* 0x000fc600078e00ff */
[----:B------:R-:W0:Y:S02]  /*0590*/  MUFU.RSQ64H R7, R5 ;  /* 0x0000000500077308 */ /* 0x000e240000001c00 */
[----:B0-----:R-:W-:-:S08]  /*05a0*/  DMUL R8, R6, R6 ;  /* 0x0000000606087228 */ /* 0x001fd00000000000 */
[----:B------:R-:W-:-:S08]  /*05b0*/  DFMA R8, R4, -R8, 1 ;  /* 0x3ff000000408742b */ /* 0x000fd00000000808 */
[----:B------:R-:W-:Y:S02]  /*05c0*/  DFMA R10, R8, R10, 0.5 ;  /* 0x3fe00000080a742b */ /* 0x000fe4000000000a */
[----:B------:R-:W-:-:S08]  /*05d0*/  DMUL R8, R6, R8 ;  /* 0x0000000806087228 */ /* 0x000fd00000000000 */
[----:B------:R-:W-:-:S08]  /*05e0*/  DFMA R8, R10, R8, R6 ;  /* 0x000000080a08722b */ /* 0x000fd00000000006 */
[----:B------:R-:W-:Y:S02]  /*05f0*/  DMUL R6, R4, R8 ;  /* 0x0000000804067228 */ /* 0x000fe40000000000 */
[----:B------:R-:W-:-:S06]  /*0600*/  IADD3 R9, PT, PT, R9, -0x100000, RZ ;  /* 0xfff0000009097810 */ /* 0x000fcc0007ffe0ff */
[----:B------:R-:W-:-:S08]  /*0610*/  DFMA R10, R6, -R6, R4 ;  /* 0x80000006060a722b */ /* 0x000fd00000000004 */
[----:B------:R-:W-:-:S10]  /*0620*/  DFMA R6, R8, R10, R6 ;  /* 0x0000000a0806722b */ /* 0x000fd40000000006 */
[----:B------:R-:W-:Y:S01]  /*0630*/  VIADD R7, R7, 0xfcb00000 ;  /* 0xfcb0000007077836 */ /* 0x000fe20000000000 */
[----:B------:R-:W-:Y:S06]  /*0640*/  BRA `(.L_x_46) ;  /* 0x0000000000047947 */ /* 0x000fec0003800000 */
.L_x_47:
[----:B------:R-:W-:-:S11]  /*0650*/  DADD R6, R4, R4 ;  /* 0x0000000004067229 */ /* 0x000fd60000000004 */
.L_x_46:
[----:B------:R-:W-:Y:S01]  /*0660*/  MOV R4, R0 ;  /* 0x0000000000047202 */ /* 0x000fe20000000f00 */
[----:B------:R-:W-:Y:S01]  /*0670*/  IMAD.MOV.U32 R5, RZ, RZ, 0x0 ;  /* 0x00000000ff057424 */ /* 0x000fe200078e00ff */
[----:B------:R-:W-:Y:S01]  /*0680*/  MOV R14, R6 ;  /* 0x00000006000e7202 */ /* 0x000fe20000000f00 */
[----:B------:R-:W-:Y:S02]  /*0690*/  IMAD.MOV.U32 R15, RZ, RZ, R7 ;  /* 0x000000ffff0f7224 */ /* 0x000fe400078e0007 */
[----:B------:R-:W-:Y:S05]  /*06a0*/  RET.REL.NODEC R4 `(_Z25calculate_target_distanceiiPdS_S_S_) ;  /* 0xfffffff804547950 */ /* 0x000fea0003c3ffff */
.L_x_48:
        /* <DEDUP_REMOVED lines=13> */
.L_x_68:


//--------------------- .text._Z16calculate_hit_p3iiiPdS_S_ --------------------------
	.section	.text._Z16calculate_hit_p3iiiPdS_S_,"ax",@progbits
	.align	128
        .global         _Z16calculate_hit_p3iiiPdS_S_
        .type           _Z16calculate_hit_p3iiiPdS_S_,@function
        .size           _Z16calculate_hit_p3iiiPdS_S_,(.L_x_69 - _Z16calculate_hit_p3iiiPdS_S_)
        .other          _Z16calculate_hit_p3iiiPdS_S_,@"STO_CUDA_ENTRY STV_DEFAULT"
_Z16calculate_hit_p3iiiPdS_S_:
.text._Z16calculate_hit_p3iiiPdS_S_:
[----:B------:R-:W-:Y:S08]  /*0000*/  LDC R1, c[0x0][0x37c] ;  /* 0x0000df00ff017b82 */ /* 0x000ff00000000800 */
[----:B------:R-:W0:Y:S01]  /*0010*/  LDC R13, c[0x0][0x384] ;  /* 0x0000e100ff0d7b82 */ /* 0x000e220000000800 */
[----:B------:R-:W1:Y:S07]  /*0020*/  LDCU.64 UR4, c[0x0][0x358] ;  /* 0x00006b00ff0477ac */ /* 0x000e6e0008000a00 */
[----:B------:R-:W0:Y:S08]  /*0030*/  LDC.64 R8, c[0x0][0x398] ;  /* 0x0000e600ff087b82 */ /* 0x000e300000000a00 */
[----:B------:R-:W2:Y:S08]  /*0040*/  LDC R11, c[0x0][0x388] ;  /* 0x0000e200ff0b7b82 */ /* 0x000eb00000000800 */
[----:B------:R-:W3:Y:S08]  /*0050*/  LDC.64 R6, c[0x0][0x390] ;  /* 0x0000e400ff067b82 */ /* 0x000ef00000000a00 */
[----:B------:R-:W4:Y:S01]  /*0060*/  LDC.64 R14, c[0x0][0x3a0] ;  /* 0x0000e800ff0e7b82 */ /* 0x000f220000000a00 */
[----:B0-----:R-:W-:-:S06]  /*0070*/  IMAD.WIDE R2, R13, 0x8, R8 ;  /* 0x000000080d027825 */ /* 0x001fcc00078e0208 */
[----:B-1----:R-:W5:Y:S01]  /*0080*/  LDG.E.64 R2, desc[UR4][R2.64] ;  /* 0x0000000402027981 */ /* 0x002f62000c1e1b00 */
[----:B--2---:R-:W-:-:S06]  /*0090*/  IMAD.WIDE R8, R11, 0x8, R8 ;  /* 0x000000080b087825 */ /* 0x004fcc00078e0208 */
[----:B------:R-:W5:Y:S01]  /*00a0*/  LDG.E.64 R8, desc[UR4][R8.64] ;  /* 0x0000000408087981 */ /* 0x000f62000c1e1b00 */
[----:B---3--:R-:W-:-:S04]  /*00b0*/  IMAD.WIDE R4, R13, 0x8, R6 ;  /* 0x000000080d047825 */ /* 0x008fc800078e0206 */
[----:B------:R-:W-:Y:S02]  /*00c0*/  IMAD.WIDE R6, R11, 0x8, R6 ;  /* 0x000000080b067825 */ /* 0x000fe400078e0206 */
[----:B------:R-:W2:Y:S02]  /*00d0*/  LDG.E.64 R4, desc[UR4][R4.64] ;  /* 0x0000000404047981 */ /* 0x000ea4000c1e1b00 */
[--C-:B----4-:R-:W-:Y:S02]  /*00e0*/  IMAD.WIDE R12, R13, 0x8, R14.reuse ;  /* 0x000000080d0c7825 */ /* 0x110fe400078e020e */
[----:B------:R-:W2:Y:S02]  /*00f0*/  LDG.E.64 R6, desc[UR4][R6.64] ;  /* 0x0000000406067981 */ /* 0x000ea4000c1e1b00 */
[----:B------:R-:W-:Y:S02]  /*0100*/  IMAD.WIDE R14, R11, 0x8, R14 ;  /* 0x000000080b0e7825 */ /* 0x000fe400078e020e */
[----:B------:R-:W3:Y:S04]  /*0110*/  LDG.E.64 R12, desc[UR4][R12.64] ;  /* 0x000000040c0c7981 */ /* 0x000ee8000c1e1b00 */
[----:B------:R-:W3:Y:S01]  /*0120*/  LDG.E.64 R14, desc[UR4][R14.64] ;  /* 0x000000040e0e7981 */ /* 0x000ee2000c1e1b00 */
[----:B-----5:R-:W-:-:S08]  /*0130*/  DADD R10, R2, -R8 ;  /* 0x00000000020a7229 */ /* 0x020fd00000000808 */
[----:B------:R-:W-:Y:S02]  /*0140*/  DMUL R10, R10, R10 ;  /* 0x0000000a0a0a7228 */ /* 0x000fe40000000000 */
[----:B--2---:R-:W-:Y:S02]  /*0150*/  DADD R2, R4, -R6 ;  /* 0x0000000004027229 */ /* 0x004fe40000000806 */
[----:B---3--:R-:W-:-:S06]  /*0160*/  DADD R8, R12, -R14 ;  /* 0x000000000c087229 */ /* 0x008fcc000000080e */
[----:B------:R-:W-:-:S08]  /*0170*/  DFMA R10, R2, R2, R10 ;  /* 0x00000002020a722b */ /* 0x000fd0000000000a */
[----:B------:R-:W-:-:S06]  /*0180*/  DFMA R10, R8, R8, R10 ;  /* 0x00000008080a722b */ /* 0x000fcc000000000a */
[----:B------:R-:W0:Y:S04]  /*0190*/  MUFU.RSQ64H R3, R11 ;  /* 0x0000000b00037308 */ /* 0x000e280000001c00 */
[----:B------:R-:W-:Y:S01]  /*01a0*/  VIADD R2, R11, 0xfcb00000 ;  /* 0xfcb000000b027836 */ /* 0x000fe20000000000 */
[----:B------:R-:W-:Y:S01]  /*01b0*/  MOV R7, 0x3fd80000 ;  /* 0x3fd8000000077802 */ /* 0x000fe20000000f00 */
[----:B------:R-:W-:-:S04]  /*01c0*/  IMAD.MOV.U32 R6, RZ, RZ, 0x0 ;  /* 0x00000000ff067424 */ /* 0x000fc800078e00ff */
[----:B0-----:R-:W-:-:S08]  /*01d0*/  DMUL R4, R2, R2 ;  /* 0x0000000202047228 */ /* 0x001fd00000000000 */
[----:B------:R-:W-:-:S08]  /*01e0*/  DFMA R4, R10, -R4, 1 ;  /* 0x3ff000000a04742b */ /* 0x000fd00000000804 */
[----:B------:R-:W-:Y:S02]  /*01f0*/  DFMA R6, R4, R6, 0.5 ;  /* 0x3fe000000406742b */ /* 0x000fe40000000006 */
[----:B------:R-:W-:-:S08]  /*0200*/  DMUL R4, R2, R4 ;  /* 0x0000000402047228 */ /* 0x000fd00000000000 */
[----:B------:R-:W-:Y:S01]  /*0210*/  DFMA R4, R6, R4, R2 ;  /* 0x000000040604722b */ /* 0x000fe20000000002 */
[----:B------:R-:W-:-:S07]  /*0220*/  ISETP.GE.U32.AND P0, PT, R2, 0x7ca00000, PT ;  /* 0x7ca000000200780c */ /* 0x000fce0003f06070 */
[----:B------:R-:W-:Y:S02]  /*0230*/  DMUL R6, R10, R4 ;  /* 0x000000040a067228 */ /* 0x000fe40000000000 */
[----:B------:R-:W-:Y:S01]  /*0240*/  VIADD R15, R5, 0xfff00000 ;  /* 0xfff00000050f7836 */ /* 0x000fe20000000000 */
[----:B------:R-:W-:-:S05]  /*0250*/  MOV R14, R4 ;  /* 0x00000004000e7202 */ /* 0x000fca0000000f00 */
[----:B------:R-:W-:-:S08]  /*0260*/  DFMA R8, R6, -R6, R10 ;  /* 0x800000060608722b */ /* 0x000fd0000000000a */
[----:B------:R-:W-:Y:S01]  /*0270*/  DFMA R12, R8, R14, R6 ;  /* 0x0000000e080c722b */ /* 0x000fe20000000006 */
[----:B------:R-:W-:Y:S10]  /*0280*/  @!P0 BRA `(.L_x_49) ;  /* 0x0000000000088947 */ /* 0x000ff40003800000 */
[----:B------:R-:W-:-:S07]  /*0290*/  MOV R0, 0x2b0 ;  /* 0x000002b000007802 */ /* 0x000fce0000000f00 */
[----:B------:R-:W-:Y:S05]  /*02a0*/  CALL.REL.NOINC `($__internal_2_$__cuda_sm20_dsqrt_rn_f64_mediumpath_v1) ;  /* 0x00000000002c7944 */ /* 0x000fea0003c00000 */
.L_x_49:
[----:B------:R-:W0:Y:S02]  /*02b0*/  LDC.64 R2, c[0x4][0x28] ;  /* 0x01000a00ff027b82 */ /* 0x000e240000000a00 */
[----:B0-----:R-:W2:Y:S02]  /*02c0*/  LDG.E.U8 R0, desc[UR4][R2.64] ;  /* 0x0000000402007981 */ /* 0x001ea4000c1e1100 */
[----:B--2---:R-:W-:-:S13]  /*02d0*/  ISETP.NE.AND P0, PT, R0, RZ, PT ;  /* 0x000000ff0000720c */ /* 0x004fda0003f05270 */
[----:B------:R-:W-:-:S14]  /*02e0*/  DSETP.GEU.OR P0, PT, R12, 10000000, P0 ;  /* 0x416312d00c00742a */ /* 0x000fdc000070e400 */
[----:B------:R-:W-:Y:S05]  /*02f0*/  @P0 EXIT ;  /* 0x000000000000094d */ /* 0x000fea0003800000 */
[----:B------:R-:W0:Y:S01]  /*0300*/  LDC R7, c[0x0][0x380] ;  /* 0x0000e000ff077b82 */ /* 0x000e220000000800 */
[----:B------:R-:W-:-:S05]  /*0310*/  IMAD.MOV.U32 R0, RZ, RZ, 0x1 ;  /* 0x00000001ff007424 */ /* 0x000fca00078e00ff */
[----:B------:R-:W-:Y:S02]  /*0320*/  STG.E.U8 desc[UR4][R2.64], R0 ;  /* 0x0000000002007986 */ /* 0x000fe4000c101104 */
[----:B------:R-:W0:Y:S02]  /*0330*/  LDC.64 R4, c[0x4][0x48] ;  /* 0x01001200ff047b82 */ /* 0x000e240000000a00 */
[----:B0-----:R-:W-:Y:S01]  /*0340*/  STG.E desc[UR4][R4.64], R7 ;  /* 0x0000000704007986 */ /* 0x001fe2000c101904 */
[----:B------:R-:W-:Y:S05]  /*0350*/  EXIT ;  /* 0x000000000000794d */ /* 0x000fea0003800000 */
        .weak           $__internal_2_$__cuda_sm20_dsqrt_rn_f64_mediumpath_v1
        .type           $__internal_2_$__cuda_sm20_dsqrt_rn_f64_mediumpath_v1,@function
        .size           $__internal_2_$__cuda_sm20_dsqrt_rn_f64_mediumpath_v1,(.L_x_69 - $__internal_2_$__cuda_sm20_dsqrt_rn_f64_mediumpath_v1)
$__internal_2_$__cuda_sm20_dsqrt_rn_f64_mediumpath_v1:
[----:B------:R-:W-:Y:S02]  /*0360*/  ISETP.GE.U32.AND P0, PT, R2, -0x3400000, PT ;  /* 0xfcc000000200780c */ /* 0x000fe40003f06070 */
[----:B------:R-:W-:-:S11]  /*0370*/  MOV R5, R15 ;  /* 0x0000000f00057202 */ /* 0x000fd60000000f00 */
[----:B------:R-:W-:Y:S05]  /*0380*/  @!P0 BRA `(.L_x_50) ;  /* 0x0000000000208947 */ /* 0x000fea0003800000 */
[----:B------:R-:W-:-:S10]  /*0390*/  DFMA.RM R4, R8, R4, R6 ;  /* 0x000000040804722b */ /* 0x000fd40000004006 */
[----:B------:R-:W-:-:S05]  /*03a0*/  IADD3 R2, P0, PT, R4, 0x1, RZ ;  /* 0x0000000104027810 */ /* 0x000fca0007f1e0ff */
[----:B------:R-:W-:-:S06]  /*03b0*/  IMAD.X R3, RZ, RZ, R5, P0 ;  /* 0x000000ffff037224 */ /* 0x000fcc00000e0605 */
[----:B------:R-:W-:-:S08]  /*03c0*/  DFMA.RP R10, -R4, R2, R10 ;  /* 0x00000002040a722b */ /* 0x000fd0000000810a */
[----:B------:R-:W-:-:S06]  /*03d0*/  DSETP.GT.AND P0, PT, R10, RZ, PT ;  /* 0x000000ff0a00722a */ /* 0x000fcc0003f04000 */
[----:B------:R-:W-:Y:S02]  /*03e0*/  FSEL R2, R2, R4, P0 ;  /* 0x0000000402027208 */ /* 0x000fe40000000000 */
[----:B------:R-:W-:Y:S01]  /*03f0*/  FSEL R3, R3, R5, P0 ;  /* 0x0000000503037208 */ /* 0x000fe20000000000 */
[----:B------:R-:W-:Y:S06]  /*0400*/  BRA `(.L_x_51) ;  /* 0x0000000000647947 */ /* 0x000fec0003800000 */
.L_x_50:
[----:B------:R-:W-:-:S14]  /*0410*/  DSETP.NE.AND P0, PT, R10, RZ, PT ;  /* 0x000000ff0a00722a */ /* 0x000fdc0003f05000 */
[----:B------:R-:W-:Y:S05]  /*0420*/  @!P0 BRA `(.L_x_52) ;  /* 0x0000000000588947 */ /* 0x000fea0003800000 */
[----:B------:R-:W-:-:S13]  /*0430*/  ISETP.GE.AND P0, PT, R11, RZ, PT ;  /* 0x000000ff0b00720c */ /* 0x000fda0003f06270 */
[----:B------:R-:W-:Y:S01]  /*0440*/  @!P0 MOV R2, 0x0 ;  /* 0x0000000000028802 */ /* 0x000fe20000000f00 */
[----:B------:R-:W-:Y:S01]  /*0450*/  @!P0 IMAD.MOV.U32 R3, RZ, RZ, -0x80000 ;  /* 0xfff80000ff038424 */ /* 0x000fe200078e00ff */
[----:B------:R-:W-:Y:S06]  /*0460*/  @!P0 BRA `(.L_x_51) ;  /* 0x00000000004c8947 */ /* 0x000fec0003800000 */
[----:B------:R-:W-:-:S13]  /*0470*/  ISETP.GT.AND P0, PT, R11, 0x7fefffff, PT ;  /* 0x7fefffff0b00780c */ /* 0x000fda0003f04270 */
[----:B------:R-:W-:Y:S05]  /*0480*/  @P0 BRA `(.L_x_52) ;  /* 0x0000000000400947 */ /* 0x000fea0003800000 */
[----:B------:R-:W-:Y:S01]  /*0490*/  DMUL R10, R10, 8.11296384146066816958e+31 ;  /* 0x469000000a0a7828 */ /* 0x000fe20000000000 */
[----:B------:R-:W-:Y:S01]  /*04a0*/  MOV R2, RZ ;  /* 0x000000ff00027202 */ /* 0x000fe20000000f00 */
[----:B------:R-:W-:Y:S01]  /*04b0*/  IMAD.MOV.U32 R6, RZ, RZ, 0x0 ;  /* 0x00000000ff067424 */ /* 0x000fe200078e00ff */
[----:B------:R-:W-:-:S03]  /*04c0*/  MOV R7, 0x3fd80000 ;  /* 0x3fd8000000077802 */ /* 0x000fc60000000f00 */
[----:B------:R-:W0:Y:S02]  /*04d0*/  MUFU.RSQ64H R3, R11 ;  /* 0x0000000b00037308 */ /* 0x000e240000001c00 */
[----:B0-----:R-:W-:-:S08]  /*04e0*/  DMUL R4, R2, R2 ;  /* 0x0000000202047228 */ /* 0x001fd00000000000 */
[----:B------:R-:W-:-:S08]  /*04f0*/  DFMA R4, R10, -R4, 1 ;  /* 0x3ff000000a04742b */ /* 0x000fd00000000804 */
[----:B------:R-:W-:Y:S02]  /*0500*/  DFMA R6, R4, R6, 0.5 ;  /* 0x3fe000000406742b */ /* 0x000fe40000000006 */
[----:B------:R-:W-:-:S08]  /*0510*/  DMUL R4, R2, R4 ;  /* 0x0000000402047228 */ /* 0x000fd00000000000 */
[----:B------:R-:W-:-:S08]  /*0520*/  DFMA R4, R6, R4, R2 ;  /* 0x000000040604722b */ /* 0x000fd00000000002 */
[----:B------:R-:W-:Y:S02]  /*0530*/  DMUL R2, R10, R4 ;  /* 0x000000040a027228 */ /* 0x000fe40000000000 */
[----:B------:R-:W-:-:S06]  /*0540*/  VIADD R5, R5, 0xfff00000 ;  /* 0xfff0000005057836 */ /* 0x000fcc0000000000 */
[----:B------:R-:W-:-:S08]  /*0550*/  DFMA R6, R2, -R2, R10 ;  /* 0x800000020206722b */ /* 0x000fd0000000000a */
[----:B------:R-:W-:-:S10]  /*0560*/  DFMA R2, R4, R6, R2 ;  /* 0x000000060402722b */ /* 0x000fd40000000002 */
[----:B------:R-:W-:Y:S01]  /*0570*/  IADD3 R3, PT, PT, R3, -0x3500000, RZ ;  /* 0xfcb0000003037810 */ /* 0x000fe20007ffe0ff */
[----:B------:R-:W-:Y:S06]  /*0580*/  BRA `(.L_x_51) ;  /* 0x0000000000047947 */ /* 0x000fec0003800000 */
.L_x_52:
[----:B------:R-:W-:-:S11]  /*0590*/  DADD R2, R10, R10 ;  /* 0x000000000a027229 */ /* 0x000fd6000000000a */
.L_x_51:
[----:B------:R-:W-:Y:S01]  /*05a0*/  IMAD.MOV.U32 R12, RZ, RZ, R2 ;  /* 0x000000ffff0c7224 */ /* 0x000fe200078e0002 */
[----:B------:R-:W-:Y:S01]  /*05b0*/  MOV R13, R3 ;  /* 0x00000003000d7202 */ /* 0x000fe20000000f00 */
[----:B------:R-:W-:Y:S01]  /*05c0*/  IMAD.MOV.U32 R2, RZ, RZ, R0 ;  /* 0x000000ffff027224 */ /* 0x000fe200078e0000 */
[----:B------:R-:W-:-:S04]  /*05d0*/  MOV R3, 0x0 ;  /* 0x0000000000037802 */ /* 0x000fc80000000f00 */
[----:B------:R-:W-:Y:S05]  /*05e0*/  RET.REL.NODEC R2 `(_Z16calculate_hit_p3iiiPdS_S_) ;  /* 0xfffffff802847950 */ /* 0x000fea0003c3ffff */
.L_x_53:
        /* <DEDUP_REMOVED lines=9> */
.L_x_69:


//--------------------- .text._Z13calculate_hitiiiPdS_S_ --------------------------
	.section	.text._Z13calculate_hitiiiPdS_S_,"ax",@progbits
	.align	128
        .global         _Z13calculate_hitiiiPdS_S_
        .type           _Z13calculate_hitiiiPdS_S_,@function
        .size           _Z13calculate_hitiiiPdS_S_,(.L_x_70 - _Z13calculate_hitiiiPdS_S_)
        .other          _Z13calculate_hitiiiPdS_S_,@"STO_CUDA_ENTRY STV_DEFAULT"
_Z13calculate_hitiiiPdS_S_:
.text._Z13calculate_hitiiiPdS_S_:
        /* <DEDUP_REMOVED lines=42> */
[----:B------:R-:W-:Y:S05]  /*02a0*/  CALL.REL.NOINC `($__internal_3_$__cuda_sm20_dsqrt_rn_f64_mediumpath_v1) ;  /* 0x00000000002c7944 */ /* 0x000fea0003c00000 */
.L_x_54:
        /* <DEDUP_REMOVED lines=11> */
        .weak           $__internal_3_$__cuda_sm20_dsqrt_rn_f64_mediumpath_v1
        .type           $__internal_3_$__cuda_sm20_dsqrt_rn_f64_mediumpath_v1,@function
        .size           $__internal_3_$__cuda_sm20_dsqrt_rn_f64_mediumpath_v1,(.L_x_70 - $__internal_3_$__cuda_sm20_dsqrt_rn_f64_mediumpath_v1)
$__internal_3_$__cuda_sm20_dsqrt_rn_f64_mediumpath_v1:
        /* <DEDUP_REMOVED lines=11> */
.L_x_55:
        /* <DEDUP_REMOVED lines=24> */
.L_x_57:
[----:B------:R-:W-:-:S11]  /*0590*/  DADD R2, R10, R10 ;  /* 0x000000000a027229 */ /* 0x000fd6000000000a */
.L_x_56:
[----:B------:R-:W-:Y:S01]  /*05a0*/  IMAD.MOV.U32 R12, RZ, RZ, R2 ;  /* 0x000000ffff0c7224 */ /* 0x000fe200078e0002 */
[----:B------:R-:W-:Y:S01]  /*05b0*/  MOV R13, R3 ;  /* 0x00000003000d7202 */ /* 0x000fe20000000f00 */
[----:B------:R-:W-:Y:S01]  /*05c0*/  IMAD.MOV.U32 R2, RZ, RZ, R0 ;  /* 0x000000ffff027224 */ /* 0x000fe200078e0000 */
[----:B------:R-:W-:-:S04]  /*05d0*/  MOV R3, 0x0 ;  /* 0x0000000000037802 */ /* 0x000fc80000000f00 */
[----:B------:R-:W-:Y:S05]  /*05e0*/  RET.REL.NODEC R2 `(_Z13calculate_hitiiiPdS_S_) ;  /* 0xfffffff802847950 */ /* 0x000fea0003c3ffff */
.L_x_58:
        /* <DEDUP_REMOVED lines=9> */
.L_x_70:


//--------------------- .text._Z22calculate_missile_costi --------------------------
	.section	.text._Z22calculate_missile_costi,"ax",@progbits
	.align	128
        .global         _Z22calculate_missile_costi
        .type           _Z22calculate_missile_costi,@function
        .size           _Z22calculate_missile_costi,(.L_x_78 - _Z22calculate_missile_costi)
        .other          _Z22calculate_missile_costi,@"STO_CUDA_ENTRY STV_DEFAULT"
_Z22calculate_missile_costi:
.text._Z22calculate_missile_costi:
[----:B------:R-:W-:Y:S08]  /*0000*/  LDC R1, c[0x0][0x37c] ;  /* 0x0000df00ff017b82 */ /* 0x000ff00000000800 */
[----:B------:R-:W0:Y:S01]  /*0010*/  LDC.64 R2, c[0x4][0x48] ;  /* 0x01001200ff027b82 */ /* 0x000e220000000a00 */
[----:B------:R-:W0:Y:S02]  /*0020*/  LDCU.64 UR4, c[0x0][0x358] ;  /* 0x00006b00ff0477ac */ /* 0x000e240008000a00 */
[----:B0-----:R-:W2:Y:S02]  /*0030*/  LDG.E R2, desc[UR4][R2.64] ;  /* 0x0000000402027981 */ /* 0x001ea4000c1e1900 */
[----:B--2---:R-:W-:-:S13]  /*0040*/  ISETP.NE.AND P0, PT, R2, -0x2, PT ;  /* 0xfffffffe0200780c */ /* 0x004fda0003f05270 */
[----:B------:R-:W-:Y:S05]  /*0050*/  @P0 EXIT ;  /* 0x000000000000094d */ /* 0x000fea0003800000 */
[----:B------:R-:W0:Y:S01]  /*0060*/  LDC.64 R2, c[0x4][0x38] ;  /* 0x01000e00ff027b82 */ /* 0x000e220000000a00 */
[----:B------:R-:W-:-:S07]  /*0070*/  IMAD.MOV.U32 R0, RZ, RZ, 0x1 ;  /* 0x00000001ff007424 */ /* 0x000fce00078e00ff */
[----:B------:R-:W1:Y:S08]  /*0080*/  LDC.64 R4, c[0x4][0x18] ;  /* 0x01000600ff047b82 */ /* 0x000e700000000a00 */
[----:B------:R-:W2:Y:S01]  /*0090*/  LDC.64 R8, c[0x4][0x20] ;  /* 0x01000800ff087b82 */ /* 0x000ea20000000a00 */
[----:B0-----:R0:W-:Y:S04]  /*00a0*/  STG.E.U8 desc[UR4][R2.64], R0 ;  /* 0x0000000002007986 */ /* 0x0011e8000c101104 */
[----:B-1----:R-:W3:Y:S04]  /*00b0*/  LDG.E.64 R4, desc[UR4][R4.64] ;  /* 0x0000000404047981 */ /* 0x002ee8000c1e1b00 */
[----:B--2---:R-:W2:Y:S01]  /*00c0*/  LDG.E.64 R10, desc[UR4][R8.64] ;  /* 0x00000004080a7981 */ /* 0x004ea2000c1e1b00 */
[----:B------:R-:W-:-:S02]  /*00d0*/  HFMA2 R6, -RZ, RZ, 0, 0 ;  /* 0x00000000ff067431 */ /* 0x000fc400000001ff */
[----:B------:R-:W-:-:S06]  /*00e0*/  IMAD.MOV.U32 R7, RZ, RZ, 0x408f4000 ;  /* 0x408f4000ff077424 */ /* 0x000fcc00078e00ff */
[----:B---3--:R-:W-:-:S08]  /*00f0*/  DFMA R6, R4, R6, 100000 ;  /* 0x40f86a000406742b */ /* 0x008fd00000000006 */
[----:B--2---:R-:W-:-:S14]  /*0100*/  DSETP.GEU.AND P0, PT, R6, R10, PT ;  /* 0x0000000a0600722a */ /* 0x004fdc0003f0e000 */
[----:B0-----:R-:W-:Y:S05]  /*0110*/  @P0 EXIT ;  /* 0x000000000000094d */ /* 0x001fea0003800000 */
[----:B------:R-:W0:Y:S01]  /*0120*/  LDC R5, c[0x0][0x380] ;  /* 0x0000e000ff057b82 */ /* 0x000e220000000800 */
[----:B------:R-:W-:Y:S07]  /*0130*/  STG.E.64 desc[UR4][R8.64], R6 ;  /* 0x0000000608007986 */ /* 0x000fee000c101b04 */
[----:B------:R-:W0:Y:S02]  /*0140*/  LDC.64 R2, c[0x4][0x50] ;  /* 0x01001400ff027b82 */ /* 0x000e240000000a00 */
[----:B0-----:R-:W-:Y:S01]  /*0150*/  STG.E desc[UR4][R2.64], R5 ;  /* 0x0000000502007986 */ /* 0x001fe2000c101904 */
[----:B------:R-:W-:Y:S05]  /*0160*/  EXIT ;  /* 0x000000000000794d */ /* 0x000fea0003800000 */
.L_x_59:
        /* <DEDUP_REMOVED lines=9> */
.L_x_78:


//--------------------- .text._Z13calculate_miniiPdS_S_ --------------------------
	.section	.text._Z13calculate_miniiPdS_S_,"ax",@progbits
	.align	128
        .global         _Z13calculate_miniiPdS_S_
        .type           _Z13calculate_miniiPdS_S_,@function
        .size           _Z13calculate_miniiPdS_S_,(.L_x_71 - _Z13calculate_miniiPdS_S_)
        .other          _Z13calculate_miniiPdS_S_,@"STO_CUDA_ENTRY STV_DEFAULT"
_Z13calculate_miniiPdS_S_:
.text._Z13calculate_miniiPdS_S_:
[----:B------:R-:W-:Y:S08]  /*0000*/  LDC R1, c[0x0][0x37c] ;  /* 0x0000df00ff017b82 */ /* 0x000ff00000000800 */
[----:B------:R-:W0:Y:S01]  /*0010*/  LDC.64 R6, c[0x0][0x390] ;  /* 0x0000e400ff067b82 */ /* 0x000e220000000a00 */
[----:B------:R-:W1:Y:S07]  /*0020*/  LDCU.64 UR4, c[0x0][0x358] ;  /* 0x00006b00ff0477ac */ /* 0x000e6e0008000a00 */
[----:B------:R-:W0:Y:S08]  /*0030*/  LDC.64 R2, c[0x0][0x380] ;  /* 0x0000e000ff027b82 */ /* 0x000e300000000a00 */
[----:B------:R-:W2:Y:S08]  /*0040*/  LDC.64 R10, c[0x0][0x388] ;  /* 0x0000e200ff0a7b82 */ /* 0x000eb00000000a00 */
[----:B------:R-:W3:Y:S01]  /*0050*/  LDC.64 R14, c[0x0][0x398] ;  /* 0x0000e600ff0e7b82 */ /* 0x000ee20000000a00 */
[----:B0-----:R-:W-:-:S04]  /*0060*/  IMAD.WIDE R4, R2, 0x8, R6 ;  /* 0x0000000802047825 */ /* 0x001fc800078e0206 */
[C---:B------:R-:W-:Y:S02]  /*0070*/  IMAD.WIDE R6, R3.reuse, 0x8, R6 ;  /* 0x0000000803067825 */ /* 0x040fe400078e0206 */
[----:B-1----:R-:W4:Y:S02]  /*0080*/  LDG.E.64 R4, desc[UR4][R4.64] ;  /* 0x0000000404047981 */ /* 0x002f24000c1e1b00 */
[C-C-:B--2---:R-:W-:Y:S02]  /*0090*/  IMAD.WIDE R8, R2.reuse, 0x8, R10.reuse ;  /* 0x0000000802087825 */ /* 0x144fe400078e020a */
[----:B------:R-:W4:Y:S02]  /*00a0*/  LDG.E.64 R6, desc[UR4][R6.64] ;  /* 0x0000000406067981 */ /* 0x000f24000c1e1b00 */
[----:B------:R-:W-:Y:S02]  /*00b0*/  IMAD.WIDE R10, R3, 0x8, R10 ;  /* 0x00000008030a7825 */ /* 0x000fe400078e020a */
[----:B------:R-:W2:Y:S02]  /*00c0*/  LDG.E.64 R8, desc[UR4][R8.64] ;  /* 0x0000000408087981 */ /* 0x000ea4000c1e1b00 */
[----:B---3--:R-:W-:-:S02]  /*00d0*/  IMAD.WIDE R12, R2, 0x8, R14 ;  /* 0x00000008020c7825 */ /* 0x008fc400078e020e */
[----:B------:R-:W2:Y:S02]  /*00e0*/  LDG.E.64 R10, desc[UR4][R10.64] ;  /* 0x000000040a0a7981 */ /* 0x000ea4000c1e1b00 */
[----:B------:R-:W-:Y:S02]  /*00f0*/  IMAD.WIDE R14, R3, 0x8, R14 ;  /* 0x00000008030e7825 */ /* 0x000fe400078e020e */
[----:B------:R-:W3:Y:S04]  /*0100*/  LDG.E.64 R12, desc[UR4][R12.64] ;  /* 0x000000040c0c7981 */ /* 0x000ee8000c1e1b00 */
[----:B------:R-:W3:Y:S01]  /*0110*/  LDG.E.64 R14, desc[UR4][R14.64] ;  /* 0x000000040e0e7981 */ /* 0x000ee2000c1e1b00 */
[----:B------:R-:W0:Y:S03]  /*0120*/  LDC.64 R2, c[0x4][RZ] ;  /* 0x01000000ff027b82 */ /* 0x000e260000000a00 */
[----:B0-----:R-:W5:Y:S01]  /*0130*/  LDG.E.64 R2, desc[UR4][R2.64] ;  /* 0x0000000402027981 */ /* 0x001f62000c1e1b00 */
[----:B----4-:R-:W-:-:S02]  /*0140*/  DADD R6, R4, -R6 ;  /* 0x0000000004067229 */ /* 0x010fc40000000806 */
[----:B--2---:R-:W-:-:S06]  /*0150*/  DADD R4, R8, -R10 ;  /* 0x0000000008047229 */ /* 0x004fcc000000080a */
[----:B------:R-:W-:Y:S01]  /*0160*/  DMUL R16, R6, R6 ;  /* 0x0000000606107228 */ /* 0x000fe20000000000 */
[----:B------:R-:W-:Y:S01]  /*0170*/  IMAD.MOV.U32 R10, RZ, RZ, 0x0 ;  /* 0x00000000ff0a7424 */ /* 0x000fe200078e00ff */
[----:B------:R-:W-:Y:S01]  /*0180*/  MOV R11, 0x3fd80000 ;  /* 0x3fd80000000b7802 */ /* 0x000fe20000000f00 */
[----:B---3--:R-:W-:-:S05]  /*0190*/  DADD R6, R12, -R14 ;  /* 0x000000000c067229 */ /* 0x008fca000000080e */
[----:B------:R-:W-:-:S08]  /*01a0*/  DFMA R4, R4, R4, R16 ;  /* 0x000000040404722b */ /* 0x000fd00000000010 */
[----:B------:R-:W-:-:S06]  /*01b0*/  DFMA R4, R6, R6, R4 ;  /* 0x000000060604722b */ /* 0x000fcc0000000004 */
[----:B------:R-:W0:Y:S04]  /*01c0*/  MUFU.RSQ64H R7, R5 ;  /* 0x0000000500077308 */ /* 0x000e280000001c00 */
[----:B------:R-:W-:-:S05]  /*01d0*/  VIADD R6, R5, 0xfcb00000 ;  /* 0xfcb0000005067836 */ /* 0x000fca0000000000 */
[----:B------:R-:W-:Y:S01]  /*01e0*/  ISETP.GE.U32.AND P0, PT, R6, 0x7ca00000, PT ;  /* 0x7ca000000600780c */ /* 0x000fe20003f06070 */
[----:B0-----:R-:W-:-:S08]  /*01f0*/  DMUL R8, R6, R6 ;  /* 0x0000000606087228 */ /* 0x001fd00000000000 */
[----:B------:R-:W-:-:S08]  /*0200*/  DFMA R8, R4, -R8, 1 ;  /* 0x3ff000000408742b */ /* 0x000fd00000000808 */
[----:B------:R-:W-:Y:S02]  /*0210*/  DFMA R10, R8, R10, 0.5 ;  /* 0x3fe00000080a742b */ /* 0x000fe4000000000a */
[----:B------:R-:W-:-:S08]  /*0220*/  DMUL R8, R6, R8 ;  /* 0x0000000806087228 */ /* 0x000fd00000000000 */
[----:B------:R-:W-:-:S08]  /*0230*/  DFMA R8, R10, R8, R6 ;  /* 0x000000080a08722b */ /* 0x000fd00000000006 */
[----:B------:R-:W-:Y:S02]  /*0240*/  DMUL R10, R4, R8 ;  /* 0x00000008040a7228 */ /* 0x000fe40000000000 */
[----:B------:R-:W-:Y:S02]  /*0250*/  VIADD R17, R9, 0xfff00000 ;  /* 0xfff0000009117836 */ /* 0x000fe40000000000 */
[----:B------:R-:W-:-:S04]  /*0260*/  IMAD.MOV.U32 R16, RZ, RZ, R8 ;  /* 0x000000ffff107224 */ /* 0x000fc800078e0008 */
[----:B------:R-:W-:-:S08]  /*0270*/  DFMA R12, R10, -R10, R4 ;  /* 0x8000000a0a0c722b */ /* 0x000fd00000000004 */
[----:B------:R-:W-:Y:S01]  /*0280*/  DFMA R14, R12, R16, R10 ;  /* 0x000000100c0e722b */ /* 0x000fe2000000000a */
[----:B------:R-:W-:Y:S10]  /*0290*/  @!P0 BRA `(.L_x_60) ;  /* 0x0000000000088947 */ /* 0x000ff40003800000 */
[----:B------:R-:W-:-:S07]  /*02a0*/  MOV R0, 0x2c0 ;  /* 0x000002c000007802 */ /* 0x000fce0000000f00 */
[----:B-----5:R-:W-:Y:S05]  /*02b0*/  CALL.REL.NOINC `($__internal_4_$__cuda_sm20_dsqrt_rn_f64_mediumpath_v1) ;  /* 0x0000000000287944 */ /* 0x020fea0003c00000 */
.L_x_60:
[----:B------:R-:W0:Y:S01]  /*02c0*/  LDC.64 R4, c[0x4][RZ] ;  /* 0x01000000ff047b82 */ /* 0x000e220000000a00 */
[----:B-----5:R-:W-:Y:S01]  /*02d0*/  DSETP.MIN.AND P0, P1, R2, R14, PT ;  /* 0x0000000e0200722a */ /* 0x020fe20003900000 */
[----:B------:R-:W-:Y:S01]  /*02e0*/  IMAD.MOV.U32 R7, RZ, RZ, R15 ;  /* 0x000000ffff077224 */ /* 0x000fe200078e000f */
[----:B------:R-:W-:-:S04]  /*02f0*/  MOV R0, R3 ;  /* 0x0000000300007202 */ /* 0x000fc80000000f00 */
[----:B------:R-:W-:Y:S02]  /*0300*/  FSEL R9, R0, R7, P0 ;  /* 0x0000000700097208 */ /* 0x000fe40000000000 */
[----:B------:R-:W-:-:S06]  /*0310*/  SEL R2, R2, R14, P0 ;  /* 0x0000000e02027207 */ /* 0x000fcc0000000000 */
[----:B------:R-:W-:-:S05]  /*0320*/  @P1 LOP3.LUT R9, R7, 0x80000, RZ, 0xfc, !PT ;  /* 0x0008000007091812 */ /* 0x000fca00078efcff */
[----:B------:R-:W-:-:S05]  /*0330*/  IMAD.MOV.U32 R3, RZ, RZ, R9 ;  /* 0x000000ffff037224 */ /* 0x000fca00078e0009 */
[----:B0-----:R-:W-:Y:S01]  /*0340*/  STG.E.64 desc[UR4][R4.64], R2 ;  /* 0x0000000204007986 */ /* 0x001fe2000c101b04 */
[----:B------:R-:W-:Y:S05]  /*0350*/  EXIT ;  /* 0x000000000000794d */ /* 0x000fea0003800000 */
        .weak           $__internal_4_$__cuda_sm20_dsqrt_rn_f64_mediumpath_v1
        .type           $__internal_4_$__cuda_sm20_dsqrt_rn_f64_mediumpath_v1,@function
        .size           $__internal_4_$__cuda_sm20_dsqrt_rn_f64_mediumpath_v1,(.L_x_71 - $__internal_4_$__cuda_sm20_dsqrt_rn_f64_mediumpath_v1)
$__internal_4_$__cuda_sm20_dsqrt_rn_f64_mediumpath_v1:
        /* <DEDUP_REMOVED lines=11> */
.L_x_61:
        /* <DEDUP_REMOVED lines=24> */
.L_x_63:
[----:B------:R-:W-:-:S11]  /*0590*/  DADD R6, R4, R4 ;  /* 0x0000000004067229 */ /* 0x000fd60000000004 */
.L_x_62:
[----:B------:R-:W-:Y:S01]  /*05a0*/  IMAD.MOV.U32 R4, RZ, RZ, R0 ;  /* 0x000000ffff047224 */ /* 0x000fe200078e0000 */
[----:B------:R-:W-:Y:S01]  /*05b0*/  MOV R5, 0x0 ;  /* 0x0000000000057802 */ /* 0x000fe20000000f00 */
[----:B------:R-:W-:Y:S01]  /*05c0*/  IMAD.MOV.U32 R14, RZ, RZ, R6 ;  /* 0x000000ffff0e7224 */ /* 0x000fe200078e0006 */
[----:B------:R-:W-:Y:S02]  /*05d0*/  MOV R15, R7 ;  /* 0x00000007000f7202 */ /* 0x000fe40000000f00 */
[----:B------:R-:W-:Y:S05]  /*05e0*/  RET.REL.NODEC R4 `(_Z13calculate_miniiPdS_S_) ;  /* 0xfffffff804847950 */ /* 0x000fea0003c3ffff */
.L_x_64:
        /* <DEDUP_REMOVED lines=9> */
.L_x_71:


//--------------------- .nv.global.init           --------------------------
	.section	.nv.global.init,"aw",@progbits
	.align	16
.nv.global.init:
	.type		__cudart_sin_cos_coeffs,@object
	.size		__cudart_sin_cos_coeffs,(__cudart_i2opi_d - __cudart_sin_cos_coeffs)
__cudart_sin_cos_coeffs:
        /*0000*/ 	.byte	0x46, 0xd2, 0xb0, 0x2c, 0xf1, 0xe5, 0x5a, 0xbe, 0x92, 0xe3, 0xac, 0x69, 0xe3, 0x1d, 0xc7, 0x3e
        /*0010*/ 	.byte	0xa1, 0x62, 0xdb, 0x19, 0xa0, 0x01, 0x2a, 0xbf, 0x18, 0x08, 0x11, 0x11, 0x11, 0x11, 0x81, 0x3f
        /*0020*/ 	.byte	0x54, 0x55, 0x55, 0x55, 0x55, 0x55, 0xc5, 0xbf, 0x00, 0x00, 0x00, 0x00, 0x00, 0x00, 0x00, 0x00
        /*0030*/ 	.byte	0x00, 0x00, 0x00, 0x00, 0x00, 0x00, 0x00, 0x00, 0x64, 0x81, 0xfd, 0x20, 0x83, 0xff, 0xa8, 0xbd
        /*0040*/ 	.byte	0x28, 0x85, 0xef, 0xc1, 0xa7, 0xee, 0x21, 0x3e, 0xd9, 0xe6, 0x06, 0x8e, 0x4f, 0x7e, 0x92, 0xbe
        /*0050*/ 	.byte	0xe9, 0xbc, 0xdd, 0x19, 0xa0, 0x01, 0xfa, 0x3e, 0x47, 0x5d, 0xc1, 0x16, 0x6c, 0xc1, 0x56, 0xbf
        /*0060*/ 	.byte	0x51, 0x55, 0x55, 0x55, 0x55, 0x55, 0xa5, 0x3f, 0x00, 0x00, 0x00, 0x00, 0x00, 0x00, 0xe0, 0xbf
        /*0070*/ 	.byte	0x00, 0x00, 0x00, 0x00, 0x00, 0x00, 0xf0, 0x3f, 0x00, 0x00, 0x00, 0x00, 0x00, 0x00, 0x00, 0x00
	.type		__cudart_i2opi_d,@object
	.size		__cudart_i2opi_d,(hit_time_step_gpu - __cudart_i2opi_d)
__cudart_i2opi_d:
        /* <DEDUP_REMOVED lines=9> */
	.type		hit_time_step_gpu,@object
	.size		hit_time_step_gpu,(hit_time_step_p3_gpu - hit_time_step_gpu)
hit_time_step_gpu:
        /*0110*/ 	.byte	0xfe, 0xff, 0xff, 0xff
	.type		hit_time_step_p3_gpu,@object
	.size		hit_time_step_p3_gpu,(.L_9 - hit_time_step_p3_gpu)
hit_time_step_p3_gpu:
        /*0114*/ 	.byte	0xfe, 0xff, 0xff, 0xff
.L_9:


//--------------------- .nv.shared._Z8run_stepiiPdS_S_S_S_S_S_Pb --------------------------
	.section	.nv.shared._Z8run_stepiiPdS_S_S_S_S_S_Pb,"aw",@nobits
	.sectionflags	@""
	.align	8
.nv.shared._Z8run_stepiiPdS_S_S_S_S_S_Pb:
	.zero		1048


//--------------------- .nv.shared.reserved.0     --------------------------
	.section	.nv.shared.reserved.0,"aw",@nobits
	.weak		__nv_reservedSMEM_offset_0_alias
	.size		__nv_reservedSMEM_offset_0_alias, 0, 64
	.other		__nv_reservedSMEM_offset_0_alias,@"STO_CUDA_RESERVED_SHARED STV_DEFAULT"
__nv_reservedSMEM_offset_0_alias:
	.zero		0
	.zero		64


//--------------------- .nv.global                --------------------------
	.section	.nv.global,"aw",@nobits
	.align	8
.nv.global:
	.type		min_dist_gpu,@object
	.size		min_dist_gpu,(missile_cost_gpu - min_dist_gpu)
min_dist_gpu:
	.zero		8
	.type		missile_cost_gpu,@object
	.size		missile_cost_gpu,(missel_travel_distance_gpu - missile_cost_gpu)
missile_cost_gpu:
	.zero		8
	.type		missel_travel_distance_gpu,@object
	.size		missel_travel_distance_gpu,(time_gpu - missel_travel_distance_gpu)
missel_travel_distance_gpu:
	.zero		8
	.type		time_gpu,@object
	.size		time_gpu,(target_distance_gpu - time_gpu)
time_gpu:
	.zero		8
	.type		target_distance_gpu,@object
	.size		target_distance_gpu,(gravity_device_id_gpu - target_distance_gpu)
target_distance_gpu:
	.zero		8
	.type		gravity_device_id_gpu,@object
	.size		gravity_device_id_gpu,(is_explode_gpu - gravity_device_id_gpu)
gravity_device_id_gpu:
	.zero		4
	.type		is_explode_gpu,@object
	.size		is_explode_gpu,(is_saved_gpu - is_explode_gpu)
is_explode_gpu:
	.zero		1
	.type		is_saved_gpu,@object
	.size		is_saved_gpu,(is_hit_gpu - is_saved_gpu)
is_saved_gpu:
	.zero		1
	.type		is_hit_gpu,@object
	.size		is_hit_gpu,(.L_5 - is_hit_gpu)
is_hit_gpu:
	.zero		1
.L_5:


//--------------------- .nv.constant0._Z8run_stepiiPdS_S_S_S_S_S_Pb --------------------------
	.section	.nv.constant0._Z8run_stepiiPdS_S_S_S_S_S_Pb,"a",@progbits
	.sectionflags	@""
	.align	4
.nv.constant0._Z8run_stepiiPdS_S_S_S_S_S_Pb:
	.zero		968


//--------------------- .nv.constant0._Z8set_massPdPbi --------------------------
	.section	.nv.constant0._Z8set_massPdPbi,"a",@progbits
	.sectionflags	@""
	.align	4
.nv.constant0._Z8set_massPdPbi:
	.zero		916


//--------------------- .nv.constant0._Z7p3_initv --------------------------
	.section	.nv.constant0._Z7p3_initv,"a",@progbits
	.sectionflags	@""
	.align	4
.nv.constant0._Z7p3_initv:
	.zero		896


//--------------------- .nv.constant0._Z25calculate_target_distanceiiPdS_S_S_ --------------------------
	.section	.nv.constant0._Z25calculate_target_distanceiiPdS_S_S_,"a",@progbits
	.sectionflags	@""
	.align	4
.nv.constant0._Z25calculate_target_distanceiiPdS_S_S_:
	.zero		936


//--------------------- .nv.constant0._Z16calculate_hit_p3iiiPdS_S_ --------------------------
	.section	.nv.constant0._Z16calculate_hit_p3iiiPdS_S_,"a",@progbits
	.sectionflags	@""
	.align	4
.nv.constant0._Z16calculate_hit_p3iiiPdS_S_:
	.zero		936


//--------------------- .nv.constant0._Z13calculate_hitiiiPdS_S_ --------------------------
	.section	.nv.constant0._Z13calculate_hitiiiPdS_S_,"a",@progbits
	.sectionflags	@""
	.align	4
.nv.constant0._Z13calculate_hitiiiPdS_S_:
	.zero		936


//--------------------- .nv.constant0._Z22calculate_missile_costi --------------------------
	.section	.nv.constant0._Z22calculate_missile_costi,"a",@progbits
	.sectionflags	@""
	.align	4
.nv.constant0._Z22calculate_missile_costi:
	.zero		900


//--------------------- .nv.constant0._Z13calculate_miniiPdS_S_ --------------------------
	.section	.nv.constant0._Z13calculate_miniiPdS_S_,"a",@progbits
	.sectionflags	@""
	.align	4
.nv.constant0._Z13calculate_miniiPdS_S_:
	.zero		928


//--------------------- SYMBOLS --------------------------

	.type		.nv.reservedSmem.offset0,@object
	.size		.nv.reservedSmem.offset0,0x4
	.type		.nv.reservedSmem.cap,@object
	.size		.nv.reservedSmem.cap,0x4
